//
// Generated by NVIDIA NVVM Compiler
//
// Compiler Build ID: CL-36424714
// Cuda compilation tools, release 13.0, V13.0.88
// Based on NVVM 20.0.0
//

.version 9.0
.target sm_100
.address_size 64

	// .globl	_Z17naive_gemm_kernelPKfS0_Pfiii
// _ZZ17tiled_gemm_kernelPKfS0_PfiiiE2As has been demoted
// _ZZ17tiled_gemm_kernelPKfS0_PfiiiE2Bs has been demoted
// _ZZ26cp_async_tiled_gemm_kernelPKfS0_PfiiiE2As has been demoted
// _ZZ26cp_async_tiled_gemm_kernelPKfS0_PfiiiE2Bs has been demoted

.visible .entry _Z17naive_gemm_kernelPKfS0_Pfiii(
	.param .u64 .ptr .align 1 _Z17naive_gemm_kernelPKfS0_Pfiii_param_0,
	.param .u64 .ptr .align 1 _Z17naive_gemm_kernelPKfS0_Pfiii_param_1,
	.param .u64 .ptr .align 1 _Z17naive_gemm_kernelPKfS0_Pfiii_param_2,
	.param .u32 _Z17naive_gemm_kernelPKfS0_Pfiii_param_3,
	.param .u32 _Z17naive_gemm_kernelPKfS0_Pfiii_param_4,
	.param .u32 _Z17naive_gemm_kernelPKfS0_Pfiii_param_5
)
{
	.reg .pred 	%p<13>;
	.reg .b32 	%r<41>;
	.reg .b32 	%f<68>;
	.reg .b64 	%rd<53>;

	ld.param.u64 	%rd7, [_Z17naive_gemm_kernelPKfS0_Pfiii_param_0];
	ld.param.u64 	%rd8, [_Z17naive_gemm_kernelPKfS0_Pfiii_param_1];
	ld.param.u64 	%rd6, [_Z17naive_gemm_kernelPKfS0_Pfiii_param_2];
	ld.param.u32 	%r20, [_Z17naive_gemm_kernelPKfS0_Pfiii_param_3];
	ld.param.u32 	%r18, [_Z17naive_gemm_kernelPKfS0_Pfiii_param_4];
	ld.param.u32 	%r19, [_Z17naive_gemm_kernelPKfS0_Pfiii_param_5];
	cvta.to.global.u64 	%rd1, %rd8;
	cvta.to.global.u64 	%rd2, %rd7;
	mov.u32 	%r21, %ctaid.y;
	mov.u32 	%r22, %ntid.y;
	mov.u32 	%r23, %tid.y;
	mad.lo.s32 	%r1, %r21, %r22, %r23;
	mov.u32 	%r24, %ctaid.x;
	mov.u32 	%r25, %ntid.x;
	mov.u32 	%r26, %tid.x;
	mad.lo.s32 	%r2, %r24, %r25, %r26;
	setp.ge.s32 	%p1, %r1, %r20;
	setp.ge.s32 	%p2, %r2, %r18;
	or.pred  	%p3, %p1, %p2;
	@%p3 bra 	$L__BB0_14;
	setp.lt.s32 	%p4, %r19, 1;
	mov.f32 	%f67, 0f00000000;
	@%p4 bra 	$L__BB0_13;
	mul.lo.s32 	%r3, %r19, %r1;
	and.b32  	%r4, %r19, 7;
	setp.lt.u32 	%p5, %r19, 8;
	mov.f32 	%f67, 0f00000000;
	mov.b32 	%r39, 0;
	@%p5 bra 	$L__BB0_5;
	and.b32  	%r39, %r19, 2147483640;
	neg.s32 	%r37, %r39;
	shl.b32 	%r7, %r18, 3;
	mul.wide.u32 	%rd9, %r3, 4;
	add.s64 	%rd10, %rd9, %rd2;
	add.s64 	%rd52, %rd10, 16;
	mov.f32 	%f67, 0f00000000;
	mul.wide.s32 	%rd13, %r18, 4;
	mov.u32 	%r36, %r2;
$L__BB0_4:
	.pragma "nounroll";
	ld.global.nc.f32 	%f17, [%rd52+-16];
	mul.wide.s32 	%rd11, %r36, 4;
	add.s64 	%rd12, %rd1, %rd11;
	ld.global.nc.f32 	%f18, [%rd12];
	fma.rn.f32 	%f19, %f17, %f18, %f67;
	ld.global.nc.f32 	%f20, [%rd52+-12];
	add.s64 	%rd14, %rd12, %rd13;
	ld.global.nc.f32 	%f21, [%rd14];
	fma.rn.f32 	%f22, %f20, %f21, %f19;
	ld.global.nc.f32 	%f23, [%rd52+-8];
	add.s64 	%rd15, %rd14, %rd13;
	ld.global.nc.f32 	%f24, [%rd15];
	fma.rn.f32 	%f25, %f23, %f24, %f22;
	ld.global.nc.f32 	%f26, [%rd52+-4];
	add.s64 	%rd16, %rd15, %rd13;
	ld.global.nc.f32 	%f27, [%rd16];
	fma.rn.f32 	%f28, %f26, %f27, %f25;
	ld.global.nc.f32 	%f29, [%rd52];
	add.s64 	%rd17, %rd16, %rd13;
	ld.global.nc.f32 	%f30, [%rd17];
	fma.rn.f32 	%f31, %f29, %f30, %f28;
	ld.global.nc.f32 	%f32, [%rd52+4];
	add.s64 	%rd18, %rd17, %rd13;
	ld.global.nc.f32 	%f33, [%rd18];
	fma.rn.f32 	%f34, %f32, %f33, %f31;
	ld.global.nc.f32 	%f35, [%rd52+8];
	add.s64 	%rd19, %rd18, %rd13;
	ld.global.nc.f32 	%f36, [%rd19];
	fma.rn.f32 	%f37, %f35, %f36, %f34;
	ld.global.nc.f32 	%f38, [%rd52+12];
	add.s64 	%rd20, %rd19, %rd13;
	ld.global.nc.f32 	%f39, [%rd20];
	fma.rn.f32 	%f67, %f38, %f39, %f37;
	add.s32 	%r37, %r37, 8;
	add.s32 	%r36, %r36, %r7;
	add.s64 	%rd52, %rd52, 32;
	setp.ne.s32 	%p6, %r37, 0;
	@%p6 bra 	$L__BB0_4;
$L__BB0_5:
	setp.eq.s32 	%p7, %r4, 0;
	@%p7 bra 	$L__BB0_13;
	and.b32  	%r13, %r19, 3;
	setp.lt.u32 	%p8, %r4, 4;
	@%p8 bra 	$L__BB0_8;
	add.s32 	%r28, %r39, %r3;
	mul.wide.u32 	%rd21, %r28, 4;
	add.s64 	%rd22, %rd2, %rd21;
	ld.global.nc.f32 	%f41, [%rd22];
	mad.lo.s32 	%r29, %r39, %r18, %r2;
	mul.wide.s32 	%rd23, %r29, 4;
	add.s64 	%rd24, %rd1, %rd23;
	ld.global.nc.f32 	%f42, [%rd24];
	fma.rn.f32 	%f43, %f41, %f42, %f67;
	cvt.u64.u32 	%rd25, %r3;
	cvt.u64.u32 	%rd26, %r39;
	add.s64 	%rd27, %rd26, %rd25;
	shl.b64 	%rd28, %rd27, 2;
	add.s64 	%rd29, %rd2, %rd28;
	ld.global.nc.f32 	%f44, [%rd29+4];
	mul.wide.s32 	%rd30, %r18, 4;
	add.s64 	%rd31, %rd24, %rd30;
	ld.global.nc.f32 	%f45, [%rd31];
	fma.rn.f32 	%f46, %f44, %f45, %f43;
	ld.global.nc.f32 	%f47, [%rd29+8];
	add.s64 	%rd32, %rd31, %rd30;
	ld.global.nc.f32 	%f48, [%rd32];
	fma.rn.f32 	%f49, %f47, %f48, %f46;
	ld.global.nc.f32 	%f50, [%rd29+12];
	add.s64 	%rd33, %rd32, %rd30;
	ld.global.nc.f32 	%f51, [%rd33];
	fma.rn.f32 	%f67, %f50, %f51, %f49;
	add.s32 	%r39, %r39, 4;
$L__BB0_8:
	setp.eq.s32 	%p9, %r13, 0;
	@%p9 bra 	$L__BB0_13;
	setp.eq.s32 	%p10, %r13, 1;
	@%p10 bra 	$L__BB0_11;
	add.s32 	%r30, %r39, %r3;
	mul.wide.u32 	%rd34, %r30, 4;
	add.s64 	%rd35, %rd2, %rd34;
	ld.global.nc.f32 	%f53, [%rd35];
	mad.lo.s32 	%r31, %r39, %r18, %r2;
	mul.wide.s32 	%rd36, %r31, 4;
	add.s64 	%rd37, %rd1, %rd36;
	ld.global.nc.f32 	%f54, [%rd37];
	fma.rn.f32 	%f55, %f53, %f54, %f67;
	cvt.u64.u32 	%rd38, %r3;
	cvt.u64.u32 	%rd39, %r39;
	add.s64 	%rd40, %rd39, %rd38;
	shl.b64 	%rd41, %rd40, 2;
	add.s64 	%rd42, %rd2, %rd41;
	ld.global.nc.f32 	%f56, [%rd42+4];
	mul.wide.s32 	%rd43, %r18, 4;
	add.s64 	%rd44, %rd37, %rd43;
	ld.global.nc.f32 	%f57, [%rd44];
	fma.rn.f32 	%f67, %f56, %f57, %f55;
	add.s32 	%r39, %r39, 2;
$L__BB0_11:
	and.b32  	%r32, %r19, 1;
	setp.eq.b32 	%p11, %r32, 1;
	not.pred 	%p12, %p11;
	@%p12 bra 	$L__BB0_13;
	add.s32 	%r33, %r39, %r3;
	mul.wide.u32 	%rd45, %r33, 4;
	add.s64 	%rd46, %rd2, %rd45;
	ld.global.nc.f32 	%f58, [%rd46];
	mad.lo.s32 	%r34, %r39, %r18, %r2;
	mul.wide.s32 	%rd47, %r34, 4;
	add.s64 	%rd48, %rd1, %rd47;
	ld.global.nc.f32 	%f59, [%rd48];
	fma.rn.f32 	%f67, %f58, %f59, %f67;
$L__BB0_13:
	mad.lo.s32 	%r35, %r18, %r1, %r2;
	cvta.to.global.u64 	%rd49, %rd6;
	mul.wide.s32 	%rd50, %r35, 4;
	add.s64 	%rd51, %rd49, %rd50;
	st.global.f32 	[%rd51], %f67;
$L__BB0_14:
	ret;

}
	// .globl	_Z17tiled_gemm_kernelPKfS0_Pfiii
.visible .entry _Z17tiled_gemm_kernelPKfS0_Pfiii(
	.param .u64 .ptr .align 1 _Z17tiled_gemm_kernelPKfS0_Pfiii_param_0,
	.param .u64 .ptr .align 1 _Z17tiled_gemm_kernelPKfS0_Pfiii_param_1,
	.param .u64 .ptr .align 1 _Z17tiled_gemm_kernelPKfS0_Pfiii_param_2,
	.param .u32 _Z17tiled_gemm_kernelPKfS0_Pfiii_param_3,
	.param .u32 _Z17tiled_gemm_kernelPKfS0_Pfiii_param_4,
	.param .u32 _Z17tiled_gemm_kernelPKfS0_Pfiii_param_5
)
{
	.reg .pred 	%p<12>;
	.reg .b32 	%r<43>;
	.reg .b32 	%f<111>;
	.reg .b64 	%rd<13>;
	// demoted variable
	.shared .align 4 .b8 _ZZ17tiled_gemm_kernelPKfS0_PfiiiE2As[4096];
	// demoted variable
	.shared .align 4 .b8 _ZZ17tiled_gemm_kernelPKfS0_PfiiiE2Bs[4096];
	ld.param.u64 	%rd4, [_Z17tiled_gemm_kernelPKfS0_Pfiii_param_0];
	ld.param.u64 	%rd5, [_Z17tiled_gemm_kernelPKfS0_Pfiii_param_1];
	ld.param.u64 	%rd6, [_Z17tiled_gemm_kernelPKfS0_Pfiii_param_2];
	ld.param.u32 	%r24, [_Z17tiled_gemm_kernelPKfS0_Pfiii_param_3];
	ld.param.u32 	%r25, [_Z17tiled_gemm_kernelPKfS0_Pfiii_param_4];
	ld.param.u32 	%r26, [_Z17tiled_gemm_kernelPKfS0_Pfiii_param_5];
	mov.u32 	%r27, %ctaid.y;
	shl.b32 	%r28, %r27, 5;
	mov.u32 	%r40, %tid.y;
	add.s32 	%r2, %r28, %r40;
	mov.u32 	%r29, %ctaid.x;
	shl.b32 	%r3, %r29, 5;
	mov.u32 	%r38, %tid.x;
	add.s32 	%r5, %r3, %r38;
	setp.lt.s32 	%p1, %r26, 1;
	mov.f32 	%f110, 0f00000000;
	@%p1 bra 	$L__BB1_7;
	add.s32 	%r30, %r26, 31;
	shr.u32 	%r31, %r30, 5;
	shl.b32 	%r32, %r40, 7;
	mov.u32 	%r33, _ZZ17tiled_gemm_kernelPKfS0_PfiiiE2As;
	add.s32 	%r6, %r33, %r32;
	shl.b32 	%r34, %r38, 2;
	add.s32 	%r7, %r6, %r34;
	mov.u32 	%r35, _ZZ17tiled_gemm_kernelPKfS0_PfiiiE2Bs;
	add.s32 	%r9, %r35, %r34;
	add.s32 	%r8, %r9, %r32;
	neg.s32 	%r42, %r31;
	mad.lo.s32 	%r36, %r40, %r25, %r38;
	add.s32 	%r41, %r36, %r3;
	shl.b32 	%r12, %r25, 5;
	mad.lo.s32 	%r39, %r26, %r2, %r38;
	cvta.to.global.u64 	%rd1, %rd4;
	cvta.to.global.u64 	%rd2, %rd5;
	mov.f32 	%f110, 0f00000000;
$L__BB1_2:
	setp.ge.s32 	%p2, %r2, %r24;
	mul.wide.s32 	%rd7, %r39, 4;
	add.s64 	%rd3, %rd1, %rd7;
	setp.ge.s32 	%p3, %r38, %r26;
	mov.f32 	%f108, 0f00000000;
	or.pred  	%p4, %p2, %p3;
	@%p4 bra 	$L__BB1_4;
	ld.global.nc.f32 	%f108, [%rd3];
$L__BB1_4:
	setp.ge.s32 	%p5, %r5, %r25;
	st.shared.f32 	[%r7], %f108;
	setp.ge.s32 	%p6, %r40, %r26;
	mov.f32 	%f109, 0f00000000;
	or.pred  	%p7, %p5, %p6;
	@%p7 bra 	$L__BB1_6;
	mul.wide.s32 	%rd8, %r41, 4;
	add.s64 	%rd9, %rd2, %rd8;
	ld.global.nc.f32 	%f109, [%rd9];
$L__BB1_6:
	st.shared.f32 	[%r8], %f109;
	bar.sync 	0;
	ld.shared.f32 	%f12, [%r6];
	ld.shared.f32 	%f13, [%r9];
	fma.rn.f32 	%f14, %f12, %f13, %f110;
	ld.shared.f32 	%f15, [%r6+4];
	ld.shared.f32 	%f16, [%r9+128];
	fma.rn.f32 	%f17, %f15, %f16, %f14;
	ld.shared.f32 	%f18, [%r6+8];
	ld.shared.f32 	%f19, [%r9+256];
	fma.rn.f32 	%f20, %f18, %f19, %f17;
	ld.shared.f32 	%f21, [%r6+12];
	ld.shared.f32 	%f22, [%r9+384];
	fma.rn.f32 	%f23, %f21, %f22, %f20;
	ld.shared.f32 	%f24, [%r6+16];
	ld.shared.f32 	%f25, [%r9+512];
	fma.rn.f32 	%f26, %f24, %f25, %f23;
	ld.shared.f32 	%f27, [%r6+20];
	ld.shared.f32 	%f28, [%r9+640];
	fma.rn.f32 	%f29, %f27, %f28, %f26;
	ld.shared.f32 	%f30, [%r6+24];
	ld.shared.f32 	%f31, [%r9+768];
	fma.rn.f32 	%f32, %f30, %f31, %f29;
	ld.shared.f32 	%f33, [%r6+28];
	ld.shared.f32 	%f34, [%r9+896];
	fma.rn.f32 	%f35, %f33, %f34, %f32;
	ld.shared.f32 	%f36, [%r6+32];
	ld.shared.f32 	%f37, [%r9+1024];
	fma.rn.f32 	%f38, %f36, %f37, %f35;
	ld.shared.f32 	%f39, [%r6+36];
	ld.shared.f32 	%f40, [%r9+1152];
	fma.rn.f32 	%f41, %f39, %f40, %f38;
	ld.shared.f32 	%f42, [%r6+40];
	ld.shared.f32 	%f43, [%r9+1280];
	fma.rn.f32 	%f44, %f42, %f43, %f41;
	ld.shared.f32 	%f45, [%r6+44];
	ld.shared.f32 	%f46, [%r9+1408];
	fma.rn.f32 	%f47, %f45, %f46, %f44;
	ld.shared.f32 	%f48, [%r6+48];
	ld.shared.f32 	%f49, [%r9+1536];
	fma.rn.f32 	%f50, %f48, %f49, %f47;
	ld.shared.f32 	%f51, [%r6+52];
	ld.shared.f32 	%f52, [%r9+1664];
	fma.rn.f32 	%f53, %f51, %f52, %f50;
	ld.shared.f32 	%f54, [%r6+56];
	ld.shared.f32 	%f55, [%r9+1792];
	fma.rn.f32 	%f56, %f54, %f55, %f53;
	ld.shared.f32 	%f57, [%r6+60];
	ld.shared.f32 	%f58, [%r9+1920];
	fma.rn.f32 	%f59, %f57, %f58, %f56;
	ld.shared.f32 	%f60, [%r6+64];
	ld.shared.f32 	%f61, [%r9+2048];
	fma.rn.f32 	%f62, %f60, %f61, %f59;
	ld.shared.f32 	%f63, [%r6+68];
	ld.shared.f32 	%f64, [%r9+2176];
	fma.rn.f32 	%f65, %f63, %f64, %f62;
	ld.shared.f32 	%f66, [%r6+72];
	ld.shared.f32 	%f67, [%r9+2304];
	fma.rn.f32 	%f68, %f66, %f67, %f65;
	ld.shared.f32 	%f69, [%r6+76];
	ld.shared.f32 	%f70, [%r9+2432];
	fma.rn.f32 	%f71, %f69, %f70, %f68;
	ld.shared.f32 	%f72, [%r6+80];
	ld.shared.f32 	%f73, [%r9+2560];
	fma.rn.f32 	%f74, %f72, %f73, %f71;
	ld.shared.f32 	%f75, [%r6+84];
	ld.shared.f32 	%f76, [%r9+2688];
	fma.rn.f32 	%f77, %f75, %f76, %f74;
	ld.shared.f32 	%f78, [%r6+88];
	ld.shared.f32 	%f79, [%r9+2816];
	fma.rn.f32 	%f80, %f78, %f79, %f77;
	ld.shared.f32 	%f81, [%r6+92];
	ld.shared.f32 	%f82, [%r9+2944];
	fma.rn.f32 	%f83, %f81, %f82, %f80;
	ld.shared.f32 	%f84, [%r6+96];
	ld.shared.f32 	%f85, [%r9+3072];
	fma.rn.f32 	%f86, %f84, %f85, %f83;
	ld.shared.f32 	%f87, [%r6+100];
	ld.shared.f32 	%f88, [%r9+3200];
	fma.rn.f32 	%f89, %f87, %f88, %f86;
	ld.shared.f32 	%f90, [%r6+104];
	ld.shared.f32 	%f91, [%r9+3328];
	fma.rn.f32 	%f92, %f90, %f91, %f89;
	ld.shared.f32 	%f93, [%r6+108];
	ld.shared.f32 	%f94, [%r9+3456];
	fma.rn.f32 	%f95, %f93, %f94, %f92;
	ld.shared.f32 	%f96, [%r6+112];
	ld.shared.f32 	%f97, [%r9+3584];
	fma.rn.f32 	%f98, %f96, %f97, %f95;
	ld.shared.f32 	%f99, [%r6+116];
	ld.shared.f32 	%f100, [%r9+3712];
	fma.rn.f32 	%f101, %f99, %f100, %f98;
	ld.shared.f32 	%f102, [%r6+120];
	ld.shared.f32 	%f103, [%r9+3840];
	fma.rn.f32 	%f104, %f102, %f103, %f101;
	ld.shared.f32 	%f105, [%r6+124];
	ld.shared.f32 	%f106, [%r9+3968];
	fma.rn.f32 	%f110, %f105, %f106, %f104;
	bar.sync 	0;
	add.s32 	%r42, %r42, 1;
	setp.ne.s32 	%p8, %r42, 0;
	add.s32 	%r41, %r41, %r12;
	add.s32 	%r40, %r40, 32;
	add.s32 	%r39, %r39, 32;
	add.s32 	%r38, %r38, 32;
	@%p8 bra 	$L__BB1_2;
$L__BB1_7:
	setp.ge.s32 	%p9, %r2, %r24;
	setp.ge.s32 	%p10, %r5, %r25;
	or.pred  	%p11, %p9, %p10;
	@%p11 bra 	$L__BB1_9;
	mad.lo.s32 	%r37, %r25, %r2, %r5;
	cvta.to.global.u64 	%rd10, %rd6;
	mul.wide.s32 	%rd11, %r37, 4;
	add.s64 	%rd12, %rd10, %rd11;
	st.global.f32 	[%rd12], %f110;
$L__BB1_9:
	ret;

}
	// .globl	_Z26cp_async_tiled_gemm_kernelPKfS0_Pfiii
.visible .entry _Z26cp_async_tiled_gemm_kernelPKfS0_Pfiii(
	.param .u64 .ptr .align 1 _Z26cp_async_tiled_gemm_kernelPKfS0_Pfiii_param_0,
	.param .u64 .ptr .align 1 _Z26cp_async_tiled_gemm_kernelPKfS0_Pfiii_param_1,
	.param .u64 .ptr .align 1 _Z26cp_async_tiled_gemm_kernelPKfS0_Pfiii_param_2,
	.param .u32 _Z26cp_async_tiled_gemm_kernelPKfS0_Pfiii_param_3,
	.param .u32 _Z26cp_async_tiled_gemm_kernelPKfS0_Pfiii_param_4,
	.param .u32 _Z26cp_async_tiled_gemm_kernelPKfS0_Pfiii_param_5
)
{
	.reg .pred 	%p<21>;
	.reg .b32 	%r<80>;
	.reg .b32 	%f<103>;
	.reg .b64 	%rd<16>;
	// demoted variable
	.shared .align 4 .b8 _ZZ26cp_async_tiled_gemm_kernelPKfS0_PfiiiE2As[8192];
	// demoted variable
	.shared .align 4 .b8 _ZZ26cp_async_tiled_gemm_kernelPKfS0_PfiiiE2Bs[8192];
	ld.param.u64 	%rd1, [_Z26cp_async_tiled_gemm_kernelPKfS0_Pfiii_param_0];
	ld.param.u64 	%rd2, [_Z26cp_async_tiled_gemm_kernelPKfS0_Pfiii_param_1];
	ld.param.u32 	%r32, [_Z26cp_async_tiled_gemm_kernelPKfS0_Pfiii_param_3];
	ld.param.u32 	%r33, [_Z26cp_async_tiled_gemm_kernelPKfS0_Pfiii_param_4];
	ld.param.u32 	%r34, [_Z26cp_async_tiled_gemm_kernelPKfS0_Pfiii_param_5];
	mov.u32 	%r35, %ctaid.y;
	shl.b32 	%r36, %r35, 5;
	mov.u32 	%r75, %tid.y;
	add.s32 	%r2, %r36, %r75;
	mov.u32 	%r37, %ctaid.x;
	shl.b32 	%r3, %r37, 5;
	mov.u32 	%r74, %tid.x;
	add.s32 	%r5, %r3, %r74;
	add.s32 	%r38, %r34, 31;
	shr.s32 	%r39, %r38, 31;
	shr.u32 	%r40, %r39, 27;
	add.s32 	%r41, %r38, %r40;
	shr.s32 	%r6, %r41, 5;
	add.s32 	%r42, %r34, 62;
	setp.lt.u32 	%p1, %r42, 63;
	@%p1 bra 	$L__BB2_22;
	shl.b32 	%r43, %r75, 7;
	mov.u32 	%r44, _ZZ26cp_async_tiled_gemm_kernelPKfS0_PfiiiE2As;
	add.s32 	%r7, %r44, %r43;
	shl.b32 	%r45, %r74, 2;
	add.s32 	%r8, %r7, %r45;
	setp.ge.s32 	%p2, %r2, %r32;
	setp.ge.s32 	%p3, %r74, %r34;
	mad.lo.s32 	%r9, %r34, %r2, %r74;
	or.pred  	%p4, %p2, %p3;
	@%p4 bra 	$L__BB2_3;
	mul.wide.s32 	%rd5, %r9, 4;
	add.s64 	%rd4, %rd1, %rd5;
	// begin inline asm
	cp.async.ca.shared.global [%r8], [%rd4], 4;

	// end inline asm
	bra.uni 	$L__BB2_4;
$L__BB2_3:
	mov.b32 	%r46, 0;
	st.shared.u32 	[%r8], %r46;
$L__BB2_4:
	mov.u32 	%r49, _ZZ26cp_async_tiled_gemm_kernelPKfS0_PfiiiE2Bs;
	add.s32 	%r50, %r49, %r43;
	add.s32 	%r10, %r50, %r45;
	setp.ge.s32 	%p5, %r5, %r33;
	setp.ge.s32 	%p6, %r75, %r34;
	or.pred  	%p7, %p5, %p6;
	@%p7 bra 	$L__BB2_6;
	mad.lo.s32 	%r54, %r33, %r75, %r5;
	mul.wide.s32 	%rd7, %r54, 4;
	add.s64 	%rd6, %rd2, %rd7;
	// begin inline asm
	cp.async.ca.shared.global [%r10], [%rd6], 4;

	// end inline asm
	bra.uni 	$L__BB2_7;
$L__BB2_6:
	mov.b32 	%r52, 0;
	st.shared.u32 	[%r10], %r52;
$L__BB2_7:
	// begin inline asm
	cp.async.commit_group;

	// end inline asm
	// begin inline asm
	cp.async.wait_group 0;

	// end inline asm
	bar.sync 	0;
	setp.lt.s32 	%p8, %r34, 1;
	mov.f32 	%f102, 0f00000000;
	@%p8 bra 	$L__BB2_20;
	add.s32 	%r11, %r49, %r45;
	max.s32 	%r58, %r6, 1;
	neg.s32 	%r77, %r58;
	add.s32 	%r59, %r75, 32;
	mad.lo.s32 	%r60, %r33, %r59, %r74;
	add.s32 	%r76, %r60, %r3;
	shl.b32 	%r14, %r33, 5;
	add.s32 	%r73, %r9, 32;
	mov.b32 	%r78, 0;
	mov.f32 	%f102, 0f00000000;
	mov.u32 	%r79, %r78;
$L__BB2_9:
	xor.b32  	%r23, %r79, 1;
	add.s32 	%r78, %r78, 1;
	setp.ge.s32 	%p9, %r78, %r6;
	@%p9 bra 	$L__BB2_17;
	setp.ge.s32 	%p10, %r2, %r32;
	add.s32 	%r61, %r74, 32;
	shl.b32 	%r62, %r23, 12;
	add.s32 	%r25, %r8, %r62;
	setp.ge.s32 	%p11, %r61, %r34;
	or.pred  	%p12, %p10, %p11;
	@%p12 bra 	$L__BB2_12;
	mul.wide.s32 	%rd9, %r73, 4;
	add.s64 	%rd8, %rd1, %rd9;
	// begin inline asm
	cp.async.ca.shared.global [%r25], [%rd8], 4;

	// end inline asm
	bra.uni 	$L__BB2_13;
$L__BB2_12:
	mov.b32 	%r63, 0;
	st.shared.u32 	[%r25], %r63;
$L__BB2_13:
	add.s32 	%r26, %r10, %r62;
	add.s32 	%r66, %r75, 32;
	setp.ge.s32 	%p13, %r66, %r34;
	setp.ge.s32 	%p14, %r5, %r33;
	or.pred  	%p15, %p14, %p13;
	@%p15 bra 	$L__BB2_15;
	mul.wide.s32 	%rd11, %r76, 4;
	add.s64 	%rd10, %rd2, %rd11;
	// begin inline asm
	cp.async.ca.shared.global [%r26], [%rd10], 4;

	// end inline asm
	bra.uni 	$L__BB2_16;
$L__BB2_15:
	mov.b32 	%r67, 0;
	st.shared.u32 	[%r26], %r67;
$L__BB2_16:
	// begin inline asm
	cp.async.commit_group;

	// end inline asm
$L__BB2_17:
	setp.ge.s32 	%p16, %r78, %r6;
	shl.b32 	%r69, %r79, 12;
	add.s32 	%r70, %r7, %r69;
	add.s32 	%r71, %r11, %r69;
	ld.shared.f32 	%f6, [%r70];
	ld.shared.f32 	%f7, [%r71];
	fma.rn.f32 	%f8, %f6, %f7, %f102;
	ld.shared.f32 	%f9, [%r70+4];
	ld.shared.f32 	%f10, [%r71+128];
	fma.rn.f32 	%f11, %f9, %f10, %f8;
	ld.shared.f32 	%f12, [%r70+8];
	ld.shared.f32 	%f13, [%r71+256];
	fma.rn.f32 	%f14, %f12, %f13, %f11;
	ld.shared.f32 	%f15, [%r70+12];
	ld.shared.f32 	%f16, [%r71+384];
	fma.rn.f32 	%f17, %f15, %f16, %f14;
	ld.shared.f32 	%f18, [%r70+16];
	ld.shared.f32 	%f19, [%r71+512];
	fma.rn.f32 	%f20, %f18, %f19, %f17;
	ld.shared.f32 	%f21, [%r70+20];
	ld.shared.f32 	%f22, [%r71+640];
	fma.rn.f32 	%f23, %f21, %f22, %f20;
	ld.shared.f32 	%f24, [%r70+24];
	ld.shared.f32 	%f25, [%r71+768];
	fma.rn.f32 	%f26, %f24, %f25, %f23;
	ld.shared.f32 	%f27, [%r70+28];
	ld.shared.f32 	%f28, [%r71+896];
	fma.rn.f32 	%f29, %f27, %f28, %f26;
	ld.shared.f32 	%f30, [%r70+32];
	ld.shared.f32 	%f31, [%r71+1024];
	fma.rn.f32 	%f32, %f30, %f31, %f29;
	ld.shared.f32 	%f33, [%r70+36];
	ld.shared.f32 	%f34, [%r71+1152];
	fma.rn.f32 	%f35, %f33, %f34, %f32;
	ld.shared.f32 	%f36, [%r70+40];
	ld.shared.f32 	%f37, [%r71+1280];
	fma.rn.f32 	%f38, %f36, %f37, %f35;
	ld.shared.f32 	%f39, [%r70+44];
	ld.shared.f32 	%f40, [%r71+1408];
	fma.rn.f32 	%f41, %f39, %f40, %f38;
	ld.shared.f32 	%f42, [%r70+48];
	ld.shared.f32 	%f43, [%r71+1536];
	fma.rn.f32 	%f44, %f42, %f43, %f41;
	ld.shared.f32 	%f45, [%r70+52];
	ld.shared.f32 	%f46, [%r71+1664];
	fma.rn.f32 	%f47, %f45, %f46, %f44;
	ld.shared.f32 	%f48, [%r70+56];
	ld.shared.f32 	%f49, [%r71+1792];
	fma.rn.f32 	%f50, %f48, %f49, %f47;
	ld.shared.f32 	%f51, [%r70+60];
	ld.shared.f32 	%f52, [%r71+1920];
	fma.rn.f32 	%f53, %f51, %f52, %f50;
	ld.shared.f32 	%f54, [%r70+64];
	ld.shared.f32 	%f55, [%r71+2048];
	fma.rn.f32 	%f56, %f54, %f55, %f53;
	ld.shared.f32 	%f57, [%r70+68];
	ld.shared.f32 	%f58, [%r71+2176];
	fma.rn.f32 	%f59, %f57, %f58, %f56;
	ld.shared.f32 	%f60, [%r70+72];
	ld.shared.f32 	%f61, [%r71+2304];
	fma.rn.f32 	%f62, %f60, %f61, %f59;
	ld.shared.f32 	%f63, [%r70+76];
	ld.shared.f32 	%f64, [%r71+2432];
	fma.rn.f32 	%f65, %f63, %f64, %f62;
	ld.shared.f32 	%f66, [%r70+80];
	ld.shared.f32 	%f67, [%r71+2560];
	fma.rn.f32 	%f68, %f66, %f67, %f65;
	ld.shared.f32 	%f69, [%r70+84];
	ld.shared.f32 	%f70, [%r71+2688];
	fma.rn.f32 	%f71, %f69, %f70, %f68;
	ld.shared.f32 	%f72, [%r70+88];
	ld.shared.f32 	%f73, [%r71+2816];
	fma.rn.f32 	%f74, %f72, %f73, %f71;
	ld.shared.f32 	%f75, [%r70+92];
	ld.shared.f32 	%f76, [%r71+2944];
	fma.rn.f32 	%f77, %f75, %f76, %f74;
	ld.shared.f32 	%f78, [%r70+96];
	ld.shared.f32 	%f79, [%r71+3072];
	fma.rn.f32 	%f80, %f78, %f79, %f77;
	ld.shared.f32 	%f81, [%r70+100];
	ld.shared.f32 	%f82, [%r71+3200];
	fma.rn.f32 	%f83, %f81, %f82, %f80;
	ld.shared.f32 	%f84, [%r70+104];
	ld.shared.f32 	%f85, [%r71+3328];
	fma.rn.f32 	%f86, %f84, %f85, %f83;
	ld.shared.f32 	%f87, [%r70+108];
	ld.shared.f32 	%f88, [%r71+3456];
	fma.rn.f32 	%f89, %f87, %f88, %f86;
	ld.shared.f32 	%f90, [%r70+112];
	ld.shared.f32 	%f91, [%r71+3584];
	fma.rn.f32 	%f92, %f90, %f91, %f89;
	ld.shared.f32 	%f93, [%r70+116];
	ld.shared.f32 	%f94, [%r71+3712];
	fma.rn.f32 	%f95, %f93, %f94, %f92;
	ld.shared.f32 	%f96, [%r70+120];
	ld.shared.f32 	%f97, [%r71+3840];
	fma.rn.f32 	%f98, %f96, %f97, %f95;
	ld.shared.f32 	%f99, [%r70+124];
	ld.shared.f32 	%f100, [%r71+3968];
	fma.rn.f32 	%f102, %f99, %f100, %f98;
	@%p16 bra 	$L__BB2_19;
	// begin inline asm
	cp.async.wait_group 0;

	// end inline asm
$L__BB2_19:
	bar.sync 	0;
	add.s32 	%r77, %r77, 1;
	setp.ne.s32 	%p17, %r77, 0;
	add.s32 	%r76, %r76, %r14;
	add.s32 	%r75, %r75, 32;
	add.s32 	%r74, %r74, 32;
	add.s32 	%r73, %r73, 32;
	mov.u32 	%r79, %r23;
	@%p17 bra 	$L__BB2_9;
$L__BB2_20:
	setp.ge.s32 	%p18, %r5, %r33;
	setp.ge.s32 	%p19, %r2, %r32;
	or.pred  	%p20, %p19, %p18;
	@%p20 bra 	$L__BB2_22;
	ld.param.u64 	%rd15, [_Z26cp_async_tiled_gemm_kernelPKfS0_Pfiii_param_2];
	mad.lo.s32 	%r72, %r33, %r2, %r5;
	cvta.to.global.u64 	%rd12, %rd15;
	mul.wide.s32 	%rd13, %r72, 4;
	add.s64 	%rd14, %rd12, %rd13;
	st.global.f32 	[%rd14], %f102;
$L__BB2_22:
	ret;

}


// ===== COMPILED SASS (sm_100) =====

	.target	sm_100

	.elftype	@"ET_EXEC"


//--------------------- .note.nv.tkinfo           --------------------------
	.section	.note.nv.tkinfo,"",@"SHT_NOTE"
	.sectionflags	@"SHF_NOTE_NV_TKINFO"
	.tkinfo
        /*0018*/ 	.word	0x00000002
        /*0030*/ 	.string	""
        /*0030*/ 	.string	"ptxas"
        /*0030*/ 	.string	"Cuda compilation tools, release 13.0, V13.0.88"
        /*0030*/ 	.string	"Build cuda_13.0.r13.0/compiler.36424714_0"
        /*0030*/ 	.string	"-arch sm_100 -m 64 "



//--------------------- .note.nv.cuinfo           --------------------------
	.section	.note.nv.cuinfo,"",@"SHT_NOTE"
	.sectionflags	@"SHF_NOTE_NV_CUINFO"
        /*0018*/ 	.short	0x0002
        /*001a*/ 	.short	0x0064
        /*001c*/ 	.short	0x0082
	.zero		2


//--------------------- .nv.info                  --------------------------
	.section	.nv.info,"",@"SHT_CUDA_INFO"
	.align	4


	//----- nvinfo : EIATTR_REGCOUNT
	.align		4
        /*0000*/ 	.byte	0x04, 0x2f
        /*0002*/ 	.short	(.L_1 - .L_0)
	.align		4
.L_0:
        /*0004*/ 	.word	index@(_Z17naive_gemm_kernelPKfS0_Pfiii)
        /*0008*/ 	.word	0x00000020


	//----- nvinfo : EIATTR_FRAME_SIZE
	.align		4
.L_1:
        /*000c*/ 	.byte	0x04, 0x11
        /*000e*/ 	.short	(.L_3 - .L_2)
	.align		4
.L_2:
        /*0010*/ 	.word	index@(_Z17naive_gemm_kernelPKfS0_Pfiii)
        /*0014*/ 	.word	0x00000000


	//----- nvinfo : EIATTR_REGCOUNT
	.align		4
.L_3:
        /*0018*/ 	.byte	0x04, 0x2f
        /*001a*/ 	.short	(.L_5 - .L_4)
	.align		4
.L_4:
        /*001c*/ 	.word	index@(_Z17tiled_gemm_kernelPKfS0_Pfiii)
        /*0020*/ 	.word	0x00000020


	//----- nvinfo : EIATTR_FRAME_SIZE
	.align		4
.L_5:
        /*0024*/ 	.byte	0x04, 0x11
        /*0026*/ 	.short	(.L_7 - .L_6)
	.align		4
.L_6:
        /*0028*/ 	.word	index@(_Z17tiled_gemm_kernelPKfS0_Pfiii)
        /*002c*/ 	.word	0x00000000


	//----- nvinfo : EIATTR_REGCOUNT
	.align		4
.L_7:
        /*0030*/ 	.byte	0x04, 0x2f
        /*0032*/ 	.short	(.L_9 - .L_8)
	.align		4
.L_8:
        /*0034*/ 	.word	index@(_Z26cp_async_tiled_gemm_kernelPKfS0_Pfiii)
        /*0038*/ 	.word	0x00000020


	//----- nvinfo : EIATTR_FRAME_SIZE
	.align		4
.L_9:
        /*003c*/ 	.byte	0x04, 0x11
        /*003e*/ 	.short	(.L_11 - .L_10)
	.align		4
.L_10:
        /*0040*/ 	.word	index@(_Z26cp_async_tiled_gemm_kernelPKfS0_Pfiii)
        /*0044*/ 	.word	0x00000000


	//----- nvinfo : EIATTR_MIN_STACK_SIZE
	.align		4
.L_11:
        /*0048*/ 	.byte	0x04, 0x12
        /*004a*/ 	.short	(.L_13 - .L_12)
	.align		4
.L_12:
        /*004c*/ 	.word	index@(_Z26cp_async_tiled_gemm_kernelPKfS0_Pfiii)
        /*0050*/ 	.word	0x00000000


	//----- nvinfo : EIATTR_MIN_STACK_SIZE
	.align		4
.L_13:
        /*0054*/ 	.byte	0x04, 0x12
        /*0056*/ 	.short	(.L_15 - .L_14)
	.align		4
.L_14:
        /*0058*/ 	.word	index@(_Z17tiled_gemm_kernelPKfS0_Pfiii)
        /*005c*/ 	.word	0x00000000


	//----- nvinfo : EIATTR_MIN_STACK_SIZE
	.align		4
.L_15:
        /*0060*/ 	.byte	0x04, 0x12
        /*0062*/ 	.short	(.L_17 - .L_16)
	.align		4
.L_16:
        /*0064*/ 	.word	index@(_Z17naive_gemm_kernelPKfS0_Pfiii)
        /*0068*/ 	.word	0x00000000
.L_17:


//--------------------- .nv.compat                --------------------------
	.section	.nv.compat,"",@"SHT_CUDA_COMPAT_INFO"
	.align	4
        /*0000*/ 	.byte	0x02, 0x09, 0x00, 0x00, 0x02, 0x02, 0x01, 0x00, 0x02, 0x05, 0x05, 0x00, 0x03, 0x07, 0x01, 0x01
        /*0010*/ 	.byte	0x02, 0x03, 0x00, 0x00, 0x02, 0x06, 0x01, 0x00, 0x04, 0x0b, 0x08, 0x00, 0x09, 0x00, 0x00, 0x00
        /*0020*/ 	.byte	0x00, 0x00, 0x00, 0x00


//--------------------- .nv.info._Z26cp_async_tiled_gemm_kernelPKfS0_Pfiii --------------------------
	.section	.nv.info._Z26cp_async_tiled_gemm_kernelPKfS0_Pfiii,"",@"SHT_CUDA_INFO"
	.sectionflags	@""
	.align	4


	//----- nvinfo : EIATTR_CUDA_API_VERSION
	.align		4
        /*0000*/ 	.byte	0x04, 0x37
        /*0002*/ 	.short	(.L_19 - .L_18)
.L_18:
        /*0004*/ 	.word	0x00000082


	//----- nvinfo : EIATTR_KPARAM_INFO
	.align		4
.L_19:
        /*0008*/ 	.byte	0x04, 0x17
        /*000a*/ 	.short	(.L_21 - .L_20)
.L_20:
        /*000c*/ 	.word	0x00000000
        /*0010*/ 	.short	0x0005
        /*0012*/ 	.short	0x0020
        /*0014*/ 	.byte	0x00, 0xf0, 0x11, 0x00


	//----- nvinfo : EIATTR_KPARAM_INFO
	.align		4
.L_21:
        /*0018*/ 	.byte	0x04, 0x17
        /*001a*/ 	.short	(.L_23 - .L_22)
.L_22:
        /*001c*/ 	.word	0x00000000
        /*0020*/ 	.short	0x0004
        /*0022*/ 	.short	0x001c
        /*0024*/ 	.byte	0x00, 0xf0, 0x11, 0x00


	//----- nvinfo : EIATTR_KPARAM_INFO
	.align		4
.L_23:
        /*0028*/ 	.byte	0x04, 0x17
        /*002a*/ 	.short	(.L_25 - .L_24)
.L_24:
        /*002c*/ 	.word	0x00000000
        /*0030*/ 	.short	0x0003
        /*0032*/ 	.short	0x0018
        /*0034*/ 	.byte	0x00, 0xf0, 0x11, 0x00


	//----- nvinfo : EIATTR_KPARAM_INFO
	.align		4
.L_25:
        /*0038*/ 	.byte	0x04, 0x17
        /*003a*/ 	.short	(.L_27 - .L_26)
.L_26:
        /*003c*/ 	.word	0x00000000
        /*0040*/ 	.short	0x0002
        /*0042*/ 	.short	0x0010
        /*0044*/ 	.byte	0x00, 0xf5, 0x21, 0x00


	//----- nvinfo : EIATTR_KPARAM_INFO
	.align		4
.L_27:
        /*0048*/ 	.byte	0x04, 0x17
        /*004a*/ 	.short	(.L_29 - .L_28)
.L_28:
        /*004c*/ 	.word	0x00000000
        /*0050*/ 	.short	0x0001
        /*0052*/ 	.short	0x0008
        /*0054*/ 	.byte	0x00, 0xf5, 0x21, 0x00


	//----- nvinfo : EIATTR_KPARAM_INFO
	.align		4
.L_29:
        /*0058*/ 	.byte	0x04, 0x17
        /*005a*/ 	.short	(.L_31 - .L_30)
.L_30:
        /*005c*/ 	.word	0x00000000
        /*0060*/ 	.short	0x0000
        /*0062*/ 	.short	0x0000
        /*0064*/ 	.byte	0x00, 0xf5, 0x21, 0x00


	//----- nvinfo : EIATTR_SPARSE_MMA_MASK
	.align		4
.L_31:
        /*0068*/ 	.byte	0x03, 0x50
        /*006a*/ 	.short	0x0000


	//----- nvinfo : EIATTR_MAXREG_COUNT
	.align		4
        /*006c*/ 	.byte	0x03, 0x1b
        /*006e*/ 	.short	0x00ff


	//----- nvinfo : EIATTR_NUM_BARRIERS
	.align		4
        /*0070*/ 	.byte	0x02, 0x4c
        /*0072*/ 	.byte	0x01
	.zero		1


	//----- nvinfo : EIATTR_MERCURY_ISA_VERSION
	.align		4
        /*0074*/ 	.byte	0x03, 0x5f
        /*0076*/ 	.short	0x0101


	//----- nvinfo : EIATTR_VRC_CTA_INIT_COUNT
	.align		4
        /*0078*/ 	.byte	0x02, 0x4a
	.zero		1
	.zero		1


	//----- nvinfo : EIATTR_EXIT_INSTR_OFFSETS
	.align		4
        /*007c*/ 	.byte	0x04, 0x1c
        /*007e*/ 	.short	(.L_33 - .L_32)


	//   ....[0]....
.L_32:
        /*0080*/ 	.word	0x00000040


	//   ....[1]....
        /*0084*/ 	.word	0x00000bc0


	//   ....[2]....
        /*0088*/ 	.word	0x00000c10


	//----- nvinfo : EIATTR_CRS_STACK_SIZE
	.align		4
.L_33:
        /*008c*/ 	.byte	0x04, 0x1e
        /*008e*/ 	.short	(.L_35 - .L_34)
.L_34:
        /*0090*/ 	.word	0x00000000


	//----- nvinfo : EIATTR_CBANK_PARAM_SIZE
	.align		4
.L_35:
        /*0094*/ 	.byte	0x03, 0x19
        /*0096*/ 	.short	0x0024


	//----- nvinfo : EIATTR_PARAM_CBANK
	.align		4
        /*0098*/ 	.byte	0x04, 0x0a
        /*009a*/ 	.short	(.L_37 - .L_36)
	.align		4
.L_36:
        /*009c*/ 	.word	index@(.nv.constant0._Z26cp_async_tiled_gemm_kernelPKfS0_Pfiii)
        /*00a0*/ 	.short	0x0380
        /*00a2*/ 	.short	0x0024


	//----- nvinfo : EIATTR_SW_WAR
	.align		4
.L_37:
        /*00a4*/ 	.byte	0x04, 0x36
        /*00a6*/ 	.short	(.L_39 - .L_38)
.L_38:
        /*00a8*/ 	.word	0x00000008
.L_39:


//--------------------- .nv.info._Z17tiled_gemm_kernelPKfS0_Pfiii --------------------------
	.section	.nv.info._Z17tiled_gemm_kernelPKfS0_Pfiii,"",@"SHT_CUDA_INFO"
	.sectionflags	@""
	.align	4


	//----- nvinfo : EIATTR_CUDA_API_VERSION
	.align		4
        /*0000*/ 	.byte	0x04, 0x37
        /*0002*/ 	.short	(.L_41 - .L_40)
.L_40:
        /*0004*/ 	.word	0x00000082


	//----- nvinfo : EIATTR_KPARAM_INFO
	.align		4
.L_41:
        /*0008*/ 	.byte	0x04, 0x17
        /*000a*/ 	.short	(.L_43 - .L_42)
.L_42:
        /*000c*/ 	.word	0x00000000
        /*0010*/ 	.short	0x0005
        /*0012*/ 	.short	0x0020
        /*0014*/ 	.byte	0x00, 0xf0, 0x11, 0x00


	//----- nvinfo : EIATTR_KPARAM_INFO
	.align		4
.L_43:
        /*0018*/ 	.byte	0x04, 0x17
        /*001a*/ 	.short	(.L_45 - .L_44)
.L_44:
        /*001c*/ 	.word	0x00000000
        /*0020*/ 	.short	0x0004
        /*0022*/ 	.short	0x001c
        /*0024*/ 	.byte	0x00, 0xf0, 0x11, 0x00


	//----- nvinfo : EIATTR_KPARAM_INFO
	.align		4
.L_45:
        /*0028*/ 	.byte	0x04, 0x17
        /*002a*/ 	.short	(.L_47 - .L_46)
.L_46:
        /*002c*/ 	.word	0x00000000
        /*0030*/ 	.short	0x0003
        /*0032*/ 	.short	0x0018
        /*0034*/ 	.byte	0x00, 0xf0, 0x11, 0x00


	//----- nvinfo : EIATTR_KPARAM_INFO
	.align		4
.L_47:
        /*0038*/ 	.byte	0x04, 0x17
        /*003a*/ 	.short	(.L_49 - .L_48)
.L_48:
        /*003c*/ 	.word	0x00000000
        /*0040*/ 	.short	0x0002
        /*0042*/ 	.short	0x0010
        /*0044*/ 	.byte	0x00, 0xf5, 0x21, 0x00


	//----- nvinfo : EIATTR_KPARAM_INFO
	.align		4
.L_49:
        /*0048*/ 	.byte	0x04, 0x17
        /*004a*/ 	.short	(.L_51 - .L_50)
.L_50:
        /*004c*/ 	.word	0x00000000
        /*0050*/ 	.short	0x0001
        /*0052*/ 	.short	0x0008
        /*0054*/ 	.byte	0x00, 0xf5, 0x21, 0x00


	//----- nvinfo : EIATTR_KPARAM_INFO
	.align		4
.L_51:
        /*0058*/ 	.byte	0x04, 0x17
        /*005a*/ 	.short	(.L_53 - .L_52)
.L_52:
        /*005c*/ 	.word	0x00000000
        /*0060*/ 	.short	0x0000
        /*0062*/ 	.short	0x0000
        /*0064*/ 	.byte	0x00, 0xf5, 0x21, 0x00


	//----- nvinfo : EIATTR_SPARSE_MMA_MASK
	.align		4
.L_53:
        /*0068*/ 	.byte	0x03, 0x50
        /*006a*/ 	.short	0x0000


	//----- nvinfo : EIATTR_MAXREG_COUNT
	.align		4
        /*006c*/ 	.byte	0x03, 0x1b
        /*006e*/ 	.short	0x00ff


	//----- nvinfo : EIATTR_NUM_BARRIERS
	.align		4
        /*0070*/ 	.byte	0x02, 0x4c
        /*0072*/ 	.byte	0x01
	.zero		1


	//----- nvinfo : EIATTR_MERCURY_ISA_VERSION
	.align		4
        /*0074*/ 	.byte	0x03, 0x5f
        /*0076*/ 	.short	0x0101


	//----- nvinfo : EIATTR_VRC_CTA_INIT_COUNT
	.align		4
        /*0078*/ 	.byte	0x02, 0x4a
	.zero		1
	.zero		1


	//----- nvinfo : EIATTR_EXIT_INSTR_OFFSETS
	.align		4
        /*007c*/ 	.byte	0x04, 0x1c
        /*007e*/ 	.short	(.L_55 - .L_54)


	//   ....[0]....
.L_54:
        /*0080*/ 	.word	0x00000820


	//   ....[1]....
        /*0084*/ 	.word	0x00000870


	//----- nvinfo : EIATTR_CBANK_PARAM_SIZE
	.align		4
.L_55:
        /*0088*/ 	.byte	0x03, 0x19
        /*008a*/ 	.short	0x0024


	//----- nvinfo : EIATTR_PARAM_CBANK
	.align		4
        /*008c*/ 	.byte	0x04, 0x0a
        /*008e*/ 	.short	(.L_57 - .L_56)
	.align		4
.L_56:
        /*0090*/ 	.word	index@(.nv.constant0._Z17tiled_gemm_kernelPKfS0_Pfiii)
        /*0094*/ 	.short	0x0380
        /*0096*/ 	.short	0x0024


	//----- nvinfo : EIATTR_SW_WAR
	.align		4
.L_57:
        /*0098*/ 	.byte	0x04, 0x36
        /*009a*/ 	.short	(.L_59 - .L_58)
.L_58:
        /*009c*/ 	.word	0x00000008
.L_59:


//--------------------- .nv.info._Z17naive_gemm_kernelPKfS0_Pfiii --------------------------
	.section	.nv.info._Z17naive_gemm_kernelPKfS0_Pfiii,"",@"SHT_CUDA_INFO"
	.sectionflags	@""
	.align	4


	//----- nvinfo : EIATTR_CUDA_API_VERSION
	.align		4
        /*0000*/ 	.byte	0x04, 0x37
        /*0002*/ 	.short	(.L_61 - .L_60)
.L_60:
        /*0004*/ 	.word	0x00000082


	//----- nvinfo : EIATTR_KPARAM_INFO
	.align		4
.L_61:
        /*0008*/ 	.byte	0x04, 0x17
        /*000a*/ 	.short	(.L_63 - .L_62)
.L_62:
        /*000c*/ 	.word	0x00000000
        /*0010*/ 	.short	0x0005
        /*0012*/ 	.short	0x0020
        /*0014*/ 	.byte	0x00, 0xf0, 0x11, 0x00


	//----- nvinfo : EIATTR_KPARAM_INFO
	.align		4
.L_63:
        /*0018*/ 	.byte	0x04, 0x17
        /*001a*/ 	.short	(.L_65 - .L_64)
.L_64:
        /*001c*/ 	.word	0x00000000
        /*0020*/ 	.short	0x0004
        /*0022*/ 	.short	0x001c
        /*0024*/ 	.byte	0x00, 0xf0, 0x11, 0x00


	//----- nvinfo : EIATTR_KPARAM_INFO
	.align		4
.L_65:
        /*0028*/ 	.byte	0x04, 0x17
        /*002a*/ 	.short	(.L_67 - .L_66)
.L_66:
        /*002c*/ 	.word	0x00000000
        /*0030*/ 	.short	0x0003
        /*0032*/ 	.short	0x0018
        /*0034*/ 	.byte	0x00, 0xf0, 0x11, 0x00


	//----- nvinfo : EIATTR_KPARAM_INFO
	.align		4
.L_67:
        /*0038*/ 	.byte	0x04, 0x17
        /*003a*/ 	.short	(.L_69 - .L_68)
.L_68:
        /*003c*/ 	.word	0x00000000
        /*0040*/ 	.short	0x0002
        /*0042*/ 	.short	0x0010
        /*0044*/ 	.byte	0x00, 0xf5, 0x21, 0x00


	//----- nvinfo : EIATTR_KPARAM_INFO
	.align		4
.L_69:
        /*0048*/ 	.byte	0x04, 0x17
        /*004a*/ 	.short	(.L_71 - .L_70)
.L_70:
        /*004c*/ 	.word	0x00000000
        /*0050*/ 	.short	0x0001
        /*0052*/ 	.short	0x0008
        /*0054*/ 	.byte	0x00, 0xf5, 0x21, 0x00


	//----- nvinfo : EIATTR_KPARAM_INFO
	.align		4
.L_71:
        /*0058*/ 	.byte	0x04, 0x17
        /*005a*/ 	.short	(.L_73 - .L_72)
.L_72:
        /*005c*/ 	.word	0x00000000
        /*0060*/ 	.short	0x0000
        /*0062*/ 	.short	0x0000
        /*0064*/ 	.byte	0x00, 0xf5, 0x21, 0x00


	//----- nvinfo : EIATTR_SPARSE_MMA_MASK
	.align		4
.L_73:
        /*0068*/ 	.byte	0x03, 0x50
        /*006a*/ 	.short	0x0000


	//----- nvinfo : EIATTR_MAXREG_COUNT
	.align		4
        /*006c*/ 	.byte	0x03, 0x1b
        /*006e*/ 	.short	0x00ff


	//----- nvinfo : EIATTR_MERCURY_ISA_VERSION
	.align		4
        /*0070*/ 	.byte	0x03, 0x5f
        /*0072*/ 	.short	0x0101


	//----- nvinfo : EIATTR_VRC_CTA_INIT_COUNT
	.align		4
        /*0074*/ 	.byte	0x02, 0x4a
	.zero		1
	.zero		1


	//----- nvinfo : EIATTR_EXIT_INSTR_OFFSETS
	.align		4
        /*0078*/ 	.byte	0x04, 0x1c
        /*007a*/ 	.short	(.L_75 - .L_74)


	//   ....[0]....
.L_74:
        /*007c*/ 	.word	0x000000c0


	//   ....[1]....
        /*0080*/ 	.word	0x000008e0


	//----- nvinfo : EIATTR_CBANK_PARAM_SIZE
	.align		4
.L_75:
        /*0084*/ 	.byte	0x03, 0x19
        /*0086*/ 	.short	0x0024


	//----- nvinfo : EIATTR_PARAM_CBANK
	.align		4
        /*0088*/ 	.byte	0x04, 0x0a
        /*008a*/ 	.short	(.L_77 - .L_76)
	.align		4
.L_76:
        /*008c*/ 	.word	index@(.nv.constant0._Z17naive_gemm_kernelPKfS0_Pfiii)
        /*0090*/ 	.short	0x0380
        /*0092*/ 	.short	0x0024


	//----- nvinfo : EIATTR_SW_WAR
	.align		4
.L_77:
        /*0094*/ 	.byte	0x04, 0x36
        /*0096*/ 	.short	(.L_79 - .L_78)
.L_78:
        /*0098*/ 	.word	0x00000008
.L_79:


//--------------------- .nv.callgraph             --------------------------
	.section	.nv.callgraph,"",@"SHT_CUDA_CALLGRAPH"
	.align	4
	.sectionentsize	8
	.align		4
        /*0000*/ 	.word	0x00000000
	.align		4
        /*0004*/ 	.word	0xffffffff
	.align		4
        /*0008*/ 	.word	0x00000000
	.align		4
        /*000c*/ 	.word	0xfffffffe
	.align		4
        /*0010*/ 	.word	0x00000000
	.align		4
        /*0014*/ 	.word	0xfffffffd
	.align		4
        /*0018*/ 	.word	0x00000000
	.align		4
        /*001c*/ 	.word	0xfffffffc


//--------------------- .text._Z26cp_async_tiled_gemm_kernelPKfS0_Pfiii --------------------------
	.section	.text._Z26cp_async_tiled_gemm_kernelPKfS0_Pfiii,"ax",@progbits
	.align	128
        .global         _Z26cp_async_tiled_gemm_kernelPKfS0_Pfiii
        .type           _Z26cp_async_tiled_gemm_kernelPKfS0_Pfiii,@function
        .size           _Z26cp_async_tiled_gemm_kernelPKfS0_Pfiii,(.L_x_16 - _Z26cp_async_tiled_gemm_kernelPKfS0_Pfiii)
        .other          _Z26cp_async_tiled_gemm_kernelPKfS0_Pfiii,@"STO_CUDA_ENTRY STV_DEFAULT"
_Z26cp_async_tiled_gemm_kernelPKfS0_Pfiii:
.text._Z26cp_async_tiled_gemm_kernelPKfS0_Pfiii:
[----:B------:R-:W-:Y:S08]  /*0000*/  LDC R1, c[0x0][0x37c] ;  /* 0x0000df00ff017b82 */ /* 0x000ff00000000800 */
[----:B------:R-:W1:Y:S02]  /*0010*/  LDC R8, c[0x0][0x3a0] ;  /* 0x0000e800ff087b82 */ /* 0x000e640000000800 */
[----:B-1----:R-:W-:-:S04]  /*0020*/  IADD3 R0, PT, PT, R8, 0x3e, RZ ;  /* 0x0000003e08007810 */ /* 0x002fc80007ffe0ff */
[----:B------:R-:W-:-:S13]  /*0030*/  ISETP.GE.U32.AND P0, PT, R0, 0x3f, PT ;  /* 0x0000003f0000780c */ /* 0x000fda0003f06070 */
[----:B------:R-:W-:Y:S05]  /*0040*/  @!P0 EXIT ;  /* 0x000000000000894d */ /* 0x000fea0003800000 */
[----:B------:R-:W1:Y:S01]  /*0050*/  S2R R21, SR_TID.Y ;  /* 0x0000000000157919 */ /* 0x000e620000002200 */
[----:B------:R-:W2:Y:S01]  /*0060*/  LDCU UR5, c[0x0][0x39c] ;  /* 0x00007380ff0577ac */ /* 0x000ea20008000800 */
[----:B------:R-:W3:Y:S01]  /*0070*/  S2UR UR6, SR_CgaCtaId ;  /* 0x00000000000679c3 */ /* 0x000ee20000008800 */
[----:B------:R-:W-:Y:S01]  /*0080*/  IADD3 R4, PT, PT, R8, 0x1f, RZ ;  /* 0x0000001f08047810 */ /* 0x000fe20007ffe0ff */
[----:B------:R-:W4:Y:S01]  /*0090*/  S2R R0, SR_CTAID.Y ;  /* 0x0000000000007919 */ /* 0x000f220000002600 */
[----:B------:R-:W5:Y:S01]  /*00a0*/  LDCU UR4, c[0x0][0x398] ;  /* 0x00007300ff0477ac */ /* 0x000f620008000800 */
[----:B------:R-:W5:Y:S01]  /*00b0*/  S2R R20, SR_TID.X ;  /* 0x0000000000147919 */ /* 0x000f620000002100 */
[----:B------:R-:W3:Y:S01]  /*00c0*/  LDCU.64 UR8, c[0x0][0x358] ;  /* 0x00006b00ff0877ac */ /* 0x000ee20008000a00 */
[----:B------:R-:W3:Y:S01]  /*00d0*/  S2R R13, SR_CTAID.X ;  /* 0x00000000000d7919 */ /* 0x000ee20000002500 */
[----:B--2---:R-:W-:Y:S02]  /*00e0*/  MOV R9, UR5 ;  /* 0x0000000500097c02 */ /* 0x004fe40008000f00 */
[----:B-1----:R-:W-:-:S02]  /*00f0*/  ISETP.GE.AND P0, PT, R21, R8, PT ;  /* 0x000000081500720c */ /* 0x002fc40003f06270 */
[----:B----4-:R-:W-:Y:S02]  /*0100*/  LEA R23, R0, R21, 0x5 ;  /* 0x0000001500177211 */ /* 0x010fe400078e28ff */
[----:B-----5:R-:W-:-:S03]  /*0110*/  ISETP.GE.AND P1, PT, R20, R8, PT ;  /* 0x000000081400720c */ /* 0x020fc60003f26270 */
[----:B------:R-:W-:Y:S01]  /*0120*/  IMAD R17, R23, R8, R20 ;  /* 0x0000000817117224 */ /* 0x000fe200078e0214 */
[----:B---3--:R-:W-:Y:S02]  /*0130*/  LEA R22, R13, R20, 0x5 ;  /* 0x000000140d167211 */ /* 0x008fe400078e28ff */
[----:B------:R-:W-:Y:S01]  /*0140*/  ISETP.GE.OR P1, PT, R23, UR4, P1 ;  /* 0x0000000417007c0c */ /* 0x000fe20008f26670 */
[----:B------:R-:W-:Y:S01]  /*0150*/  UMOV UR4, 0x400 ;  /* 0x0000040000047882 */ /* 0x000fe20000000000 */
[----:B------:R-:W-:Y:S01]  /*0160*/  ISETP.GE.OR P0, PT, R22, R9, P0 ;  /* 0x000000091600720c */ /* 0x000fe20000706670 */
[----:B------:R-:W-:Y:S02]  /*0170*/  UIADD3 UR5, UPT, UPT, UR4, 0x2000, URZ ;  /* 0x0000200004057890 */ /* 0x000fe4000fffe0ff */
[----:B------:R-:W-:Y:S02]  /*0180*/  ULEA UR4, UR6, UR4, 0x18 ;  /* 0x0000000406047291 */ /* 0x000fe4000f8ec0ff */
[----:B------:R-:W-:-:S04]  /*0190*/  ULEA UR5, UR6, UR5, 0x18 ;  /* 0x0000000506057291 */ /* 0x000fc8000f8ec0ff */
[C---:B------:R-:W-:Y:S02]  /*01a0*/  LEA R5, R21.reuse, UR4, 0x7 ;  /* 0x0000000415057c11 */ /* 0x040fe4000f8e38ff */
[----:B------:R-:W1:Y:S01]  /*01b0*/  @!P1 LDC.64 R2, c[0x0][0x380] ;  /* 0x0000e000ff029b82 */ /* 0x000e620000000a00 */
[C---:B------:R-:W-:Y:S01]  /*01c0*/  LEA R7, R21.reuse, UR5, 0x7 ;  /* 0x0000000515077c11 */ /* 0x040fe2000f8e38ff */
[----:B------:R-:W-:Y:S01]  /*01d0*/  @!P0 IMAD R15, R21, R9, R22 ;  /* 0x00000009150f8224 */ /* 0x000fe200078e0216 */
[----:B------:R-:W-:-:S03]  /*01e0*/  LEA R6, R20, R5, 0x2 ;  /* 0x0000000514067211 */ /* 0x000fc600078e10ff */
[----:B------:R-:W-:Y:S01]  /*01f0*/  IMAD R0, R20, 0x4, R7 ;  /* 0x0000000414007824 */ /* 0x000fe200078e0207 */
[----:B------:R-:W-:Y:S01]  /*0200*/  SHF.R.S32.HI R7, RZ, 0x1f, R4 ;  /* 0x0000001fff077819 */ /* 0x000fe20000011404 */
[----:B------:R-:W2:Y:S03]  /*0210*/  @!P0 LDC.64 R10, c[0x0][0x388] ;  /* 0x0000e200ff0a8b82 */ /* 0x000ea60000000a00 */
[----:B------:R-:W-:Y:S01]  /*0220*/  LEA.HI R7, R7, R4, RZ, 0x5 ;  /* 0x0000000407077211 */ /* 0x000fe200078f28ff */
[----:B-1----:R-:W-:-:S05]  /*0230*/  @!P1 IMAD.WIDE R2, R17, 0x4, R2 ;  /* 0x0000000411029825 */ /* 0x002fca00078e0202 */
[----:B------:R-:W-:Y:S01]  /*0240*/  @!PT LDS RZ, [RZ] ;  /* 0x00000000fffff984 */ /* 0x000fe20000000800 */
[----:B------:R-:W-:Y:S01]  /*0250*/  @!PT LDS RZ, [RZ] ;  /* 0x00000000fffff984 */ /* 0x000fe20000000800 */
[----:B------:R-:W-:Y:S01]  /*0260*/  @!PT LDS RZ, [RZ] ;  /* 0x00000000fffff984 */ /* 0x000fe20000000800 */
[----:B------:R1:W-:Y:S01]  /*0270*/  @!P1 LDGSTS.E [R6], desc[UR8][R2.64] ;  /* 0x0000000002069fae */ /* 0x0003e2000b9a1008 */
[----:B--2---:R-:W-:-:S03]  /*0280*/  @!P0 IMAD.WIDE R14, R15, 0x4, R10 ;  /* 0x000000040f0e8825 */ /* 0x004fc600078e020a */
[----:B------:R1:W-:Y:S01]  /*0290*/  @P1 STS [R6], RZ ;  /* 0x000000ff06001388 */ /* 0x0003e20000000800 */
[----:B------:R-:W-:-:S03]  /*02a0*/  HFMA2 R11, -RZ, RZ, 0, 0 ;  /* 0x00000000ff0b7431 */ /* 0x000fc600000001ff */
[----:B------:R-:W-:Y:S01]  /*02b0*/  @!PT LDS RZ, [RZ] ;  /* 0x00000000fffff984 */ /* 0x000fe20000000800 */
[----:B------:R-:W-:Y:S01]  /*02c0*/  @!PT LDS RZ, [RZ] ;  /* 0x00000000fffff984 */ /* 0x000fe20000000800 */
[----:B------:R-:W-:Y:S01]  /*02d0*/  @!PT LDS RZ, [RZ] ;  /* 0x00000000fffff984 */ /* 0x000fe20000000800 */
[----:B------:R1:W-:Y:S04]  /*02e0*/  @!P0 LDGSTS.E [R0], desc[UR8][R14.64] ;  /* 0x000000000e008fae */ /* 0x0003e8000b9a1008 */
[----:B------:R1:W-:Y:S01]  /*02f0*/  @P0 STS [R0], RZ ;  /* 0x000000ff00000388 */ /* 0x0003e20000000800 */
[----:B------:R-:W-:-:S03]  /*0300*/  ISETP.GE.AND P0, PT, R8, 0x1, PT ;  /* 0x000000010800780c */ /* 0x000fc60003f06270 */
[----:B------:R-:W0:Y:S01]  /*0310*/  LDGDEPBAR ;  /* 0x00000000000079af */ /* 0x000e220000000000 */
[----:B------:R-:W-:-:S04]  /*0320*/  DEPBAR.LE SB0, 0x0 ;  /* 0x000080000000791a */ /* 0x000fc80000000000 */
[----:B------:R-:W-:Y:S06]  /*0330*/  BAR.SYNC.DEFER_BLOCKING 0x0 ;  /* 0x0000000000007b1d */ /* 0x000fec0000010000 */
[----:B-1----:R-:W-:Y:S05]  /*0340*/  @!P0 BRA `(.L_x_0) ;  /* 0x0000000800108947 */ /* 0x002fea0003800000 */
[----:B------:R-:W1:Y:S01]  /*0350*/  LDC R2, c[0x0][0x39c] ;  /* 0x0000e700ff027b82 */ /* 0x000e620000000800 */
[----:B------:R-:W-:Y:S01]  /*0360*/  IADD3 R3, PT, PT, R21, 0x20, RZ ;  /* 0x0000002015037810 */ /* 0x000fe20007ffe0ff */
[----:B------:R-:W-:Y:S01]  /*0370*/  VIADD R17, R17, 0x20 ;  /* 0x0000002011117836 */ /* 0x000fe20000000000 */
[----:B------:R-:W-:Y:S02]  /*0380*/  SHF.R.S32.HI R7, RZ, 0x5, R7 ;  /* 0x00000005ff077819 */ /* 0x000fe40000011407 */
[----:B------:R-:W-:Y:S02]  /*0390*/  CS2R R10, SRZ ;  /* 0x00000000000a7805 */ /* 0x000fe4000001ff00 */
[----:B------:R-:W-:Y:S01]  /*03a0*/  LEA R4, R20, UR5, 0x2 ;  /* 0x0000000514047c11 */ /* 0x000fe2000f8e10ff */
[----:B------:R-:W-:Y:S01]  /*03b0*/  IMAD R18, R3, R9, R20 ;  /* 0x0000000903127224 */ /* 0x000fe200078e0214 */
[----:B------:R-:W-:Y:S01]  /*03c0*/  VIMNMX R19, PT, PT, R7, 0x1, !PT ;  /* 0x0000000107137848 */ /* 0x000fe20007fe0100 */
[----:B------:R-:W2:Y:S03]  /*03d0*/  LDCU UR7, c[0x0][0x398] ;  /* 0x00007300ff0777ac */ /* 0x000ea60008000800 */
[----:B------:R-:W-:Y:S01]  /*03e0*/  LEA R18, R13, R18, 0x5 ;  /* 0x000000120d127211 */ /* 0x000fe200078e28ff */
[----:B------:R-:W3:Y:S01]  /*03f0*/  LDCU UR10, c[0x0][0x39c] ;  /* 0x00007380ff0a77ac */ /* 0x000ee20008000800 */
[----:B------:R-:W-:Y:S01]  /*0400*/  IADD3 R19, PT, PT, -R19, RZ, RZ ;  /* 0x000000ff13137210 */ /* 0x000fe20007ffe1ff */
[----:B------:R-:W4:Y:S01]  /*0410*/  LDCU UR6, c[0x0][0x3a0] ;  /* 0x00007400ff0677ac */ /* 0x000f220008000800 */
[----:B------:R-:W-:-:S05]  /*0420*/  UMOV UR4, URZ ;  /* 0x000000ff00047c82 */ /* 0x000fca0008000000 */
.L_x_6:
[----:B------:R-:W-:Y:S01]  /*0430*/  UIADD3 UR4, UPT, UPT, UR4, 0x1, URZ ;  /* 0x0000000104047890 */ /* 0x000fe2000fffe0ff */
[----:B------:R-:W-:-:S05]  /*0440*/  LOP3.LUT R3, R10, 0x1, RZ, 0x3c, !PT ;  /* 0x000000010a037812 */ /* 0x000fca00078e3cff */
[----:B------:R-:W-:-:S13]  /*0450*/  ISETP.LE.AND P0, PT, R7, UR4, PT ;  /* 0x0000000407007c0c */ /* 0x000fda000bf03270 */
[----:B------:R-:W-:Y:S05]  /*0460*/  @P0 BRA `(.L_x_1) ;  /* 0x00000000006c0947 */ /* 0x000fea0003800000 */
[----:B------:R-:W-:Y:S01]  /*0470*/  IADD3 R8, PT, PT, R20, 0x20, RZ ;  /* 0x0000002014087810 */ /* 0x000fe20007ffe0ff */
[----:B------:R-:W-:Y:S01]  /*0480*/  BSSY.RECONVERGENT B0, `(.L_x_2) ;  /* 0x0000018000007945 */ /* 0x000fe20003800200 */
[C---:B------:R-:W-:Y:S01]  /*0490*/  LEA R13, R3.reuse, R6, 0xc ;  /* 0x00000006030d7211 */ /* 0x040fe200078e60ff */
[----:B------:R-:W-:Y:S01]  /*04a0*/  IMAD R15, R3, 0x1000, R0 ;  /* 0x00001000030f7824 */ /* 0x000fe200078e0200 */
[----:B----4-:R-:W-:Y:S02]  /*04b0*/  ISETP.GE.AND P0, PT, R8, UR6, PT ;  /* 0x0000000608007c0c */ /* 0x010fe4000bf06270 */
[----:B------:R-:W-:Y:S02]  /*04c0*/  IADD3 R12, PT, PT, R21, 0x20, RZ ;  /* 0x00000020150c7810 */ /* 0x000fe40007ffe0ff */
[----:B--2---:R-:W-:-:S13]  /*04d0*/  ISETP.GE.OR P0, PT, R23, UR7, P0 ;  /* 0x0000000717007c0c */ /* 0x004fda0008706670 */
[----:B------:R-:W2:Y:S02]  /*04e0*/  @!P0 LDC.64 R8, c[0x0][0x380] ;  /* 0x0000e000ff088b82 */ /* 0x000ea40000000a00 */
[----:B--2---:R-:W-:-:S05]  /*04f0*/  @!P0 IMAD.WIDE R8, R17, 0x4, R8 ;  /* 0x0000000411088825 */ /* 0x004fca00078e0208 */
[----:B------:R-:W-:Y:S01]  /*0500*/  @!PT LDS RZ, [RZ] ;  /* 0x00000000fffff984 */ /* 0x000fe20000000800 */
[----:B------:R-:W-:Y:S01]  /*0510*/  @!PT LDS RZ, [RZ] ;  /* 0x00000000fffff984 */ /* 0x000fe20000000800 */
[----:B------:R-:W-:Y:S01]  /*0520*/  @!PT LDS RZ, [RZ] ;  /* 0x00000000fffff984 */ /* 0x000fe20000000800 */
[----:B------:R2:W-:Y:S04]  /*0530*/  @!P0 LDGSTS.E [R13], desc[UR8][R8.64] ;  /* 0x00000000080d8fae */ /* 0x0005e8000b9a1008 */
[----:B------:R2:W-:Y:S01]  /*0540*/  @P0 STS [R13], RZ ;  /* 0x000000ff0d000388 */ /* 0x0005e20000000800 */
[----:B------:R-:W-:-:S04]  /*0550*/  ISETP.GE.AND P0, PT, R12, UR6, PT ;  /* 0x000000060c007c0c */ /* 0x000fc8000bf06270 */
[----:B---3--:R-:W-:-:S13]  /*0560*/  ISETP.GE.OR P0, PT, R22, UR10, P0 ;  /* 0x0000000a16007c0c */ /* 0x008fda0008706670 */
[----:B--2---:R-:W-:Y:S05]  /*0570*/  @P0 BRA `(.L_x_3) ;  /* 0x00000000001c0947 */ /* 0x004fea0003800000 */
[----:B------:R-:W2:Y:S02]  /*0580*/  LDC.64 R8, c[0x0][0x388] ;  /* 0x0000e200ff087b82 */ /* 0x000ea40000000a00 */
[----:B--2---:R-:W-:-:S05]  /*0590*/  IMAD.WIDE R8, R18, 0x4, R8 ;  /* 0x0000000412087825 */ /* 0x004fca00078e0208 */
[----:B------:R-:W-:Y:S01]  /*05a0*/  @!PT LDS RZ, [RZ] ;  /* 0x00000000fffff984 */ /* 0x000fe20000000800 */
[----:B------:R-:W-:Y:S01]  /*05b0*/  @!PT LDS RZ, [RZ] ;  /* 0x00000000fffff984 */ /* 0x000fe20000000800 */
[----:B------:R-:W-:Y:S01]  /*05c0*/  @!PT LDS RZ, [RZ] ;  /* 0x00000000fffff984 */ /* 0x000fe20000000800 */
[----:B------:R3:W-:Y:S01]  /*05d0*/  LDGSTS.E [R15], desc[UR8][R8.64] ;  /* 0x00000000080f7fae */ /* 0x0007e2000b9a1008 */
[----:B------:R-:W-:Y:S05]  /*05e0*/  BRA `(.L_x_4) ;  /* 0x0000000000047947 */ /* 0x000fea0003800000 */
.L_x_3:
[----:B------:R2:W-:Y:S02]  /*05f0*/  STS [R15], RZ ;  /* 0x000000ff0f007388 */ /* 0x0005e40000000800 */
.L_x_4:
[----:B------:R-:W-:Y:S05]  /*0600*/  BSYNC.RECONVERGENT B0 ;  /* 0x0000000000007941 */ /* 0x000fea0003800200 */
.L_x_2:
[----:B------:R-:W0:Y:S02]  /*0610*/  LDGDEPBAR ;  /* 0x00000000000079af */ /* 0x000e240000000000 */
.L_x_1:
[C---:B------:R-:W-:Y:S02]  /*0620*/  LEA R16, R10.reuse, R4, 0xc ;  /* 0x000000040a107211 */ /* 0x040fe400078e60ff */
[----:B------:R-:W-:Y:S02]  /*0630*/  LEA R24, R10, R5, 0xc ;  /* 0x000000050a187211 */ /* 0x000fe400078e60ff */
[----:B------:R-:W-:Y:S01]  /*0640*/  ISETP.LE.AND P0, PT, R7, UR4, PT ;  /* 0x0000000407007c0c */ /* 0x000fe2000bf03270 */
[----:B---3--:R-:W-:Y:S04]  /*0650*/  LDS R8, [R16] ;  /* 0x0000000010087984 */ /* 0x008fe80000000800 */
[----:B--2---:R-:W2:Y:S04]  /*0660*/  LDS.128 R12, [R24] ;  /* 0x00000000180c7984 */ /* 0x004ea80000000c00 */
[----:B------:R-:W3:Y:S04]  /*0670*/  LDS R9, [R16+0x80] ;  /* 0x0000800010097984 */ /* 0x000ee80000000800 */
[----:B------:R-:W5:Y:S04]  /*0680*/  LDS R10, [R16+0x100] ;  /* 0x00010000100a7984 */ /* 0x000f680000000800 */
[----:B------:R-:W4:Y:S04]  /*0690*/  LDS R27, [R16+0x180] ;  /* 0x00018000101b7984 */ /* 0x000f280000000800 */
[----:B------:R-:W-:Y:S04]  /*06a0*/  LDS R29, [R16+0x280] ;  /* 0x00028000101d7984 */ /* 0x000fe80000000800 */
[----:B------:R-:W-:Y:S01]  /*06b0*/  LDS R25, [R16+0x300] ;  /* 0x0003000010197984 */ /* 0x000fe20000000800 */
[----:B--2---:R-:W-:-:S04]  /*06c0*/  FFMA R8, R12, R8, R11 ;  /* 0x000000080c087223 */ /* 0x004fc8000000000b */
[----:B---3--:R-:W-:Y:S02]  /*06d0*/  FFMA R9, R9, R13, R8 ;  /* 0x0000000d09097223 */ /* 0x008fe40000000008 */
[----:B------:R-:W-:Y:S02]  /*06e0*/  LDS R13, [R16+0x200] ;  /* 0x00020000100d7984 */ /* 0x000fe40000000800 */
[----:B-----5:R-:W-:Y:S02]  /*06f0*/  FFMA R14, R10, R14, R9 ;  /* 0x0000000e0a0e7223 */ /* 0x020fe40000000009 */
[----:B------:R-:W2:Y:S02]  /*0700*/  LDS.128 R8, [R24+0x10] ;  /* 0x0000100018087984 */ /* 0x000ea40000000c00 */
[----:B----4-:R-:W-:Y:S02]  /*0710*/  FFMA R15, R27, R15, R14 ;  /* 0x0000000f1b0f7223 */ /* 0x010fe4000000000e */
[----:B------:R-:W3:Y:S02]  /*0720*/  LDS R27, [R16+0x380] ;  /* 0x00038000101b7984 */ /* 0x000ee40000000800 */
[----:B--2---:R-:W-:-:S02]  /*0730*/  FFMA R8, R8, R13, R15 ;  /* 0x0000000d08087223 */ /* 0x004fc4000000000f */
[----:B------:R-:W-:Y:S02]  /*0740*/  LDS.128 R12, [R24+0x20] ;  /* 0x00002000180c7984 */ /* 0x000fe40000000c00 */
[----:B------:R-:W-:Y:S02]  /*0750*/  FFMA R8, R29, R9, R8 ;  /* 0x000000091d087223 */ /* 0x000fe40000000008 */
[----:B------:R-:W2:Y:S02]  /*0760*/  LDS R9, [R16+0x400] ;  /* 0x0004000010097984 */ /* 0x000ea40000000800 */
[----:B------:R-:W-:Y:S02]  /*0770*/  FFMA R8, R25, R10, R8 ;  /* 0x0000000a19087223 */ /* 0x000fe40000000008 */
[----:B------:R-:W4:Y:S02]  /*0780*/  LDS R29, [R16+0x480] ;  /* 0x00048000101d7984 */ /* 0x000f240000000800 */
[----:B---3--:R-:W-:-:S02]  /*0790*/  FFMA R11, R27, R11, R8 ;  /* 0x0000000b1b0b7223 */ /* 0x008fc40000000008 */
[----:B------:R-:W3:Y:S04]  /*07a0*/  LDS R25, [R16+0x500] ;  /* 0x0005000010197984 */ /* 0x000ee80000000800 */
[----:B------:R-:W5:Y:S01]  /*07b0*/  LDS R27, [R16+0x580] ;  /* 0x00058000101b7984 */ /* 0x000f620000000800 */
[----:B--2---:R-:W-:-:S03]  /*07c0*/  FFMA R12, R12, R9, R11 ;  /* 0x000000090c0c7223 */ /* 0x004fc6000000000b */
[----:B------:R-:W-:Y:S01]  /*07d0*/  LDS.128 R8, [R24+0x30] ;  /* 0x0000300018087984 */ /* 0x000fe20000000c00 */
[----:B----4-:R-:W-:-:S03]  /*07e0*/  FFMA R12, R29, R13, R12 ;  /* 0x0000000d1d0c7223 */ /* 0x010fc6000000000c */
[----:B------:R-:W2:Y:S01]  /*07f0*/  LDS R13, [R16+0x600] ;  /* 0x00060000100d7984 */ /* 0x000ea20000000800 */
[----:B---3--:R-:W-:-:S03]  /*0800*/  FFMA R12, R25, R14, R12 ;  /* 0x0000000e190c7223 */ /* 0x008fc6000000000c */
[----:B------:R-:W3:Y:S01]  /*0810*/  LDS R29, [R16+0x680] ;  /* 0x00068000101d7984 */ /* 0x000ee20000000800 */
[----:B-----5:R-:W-:-:S03]  /*0820*/  FFMA R15, R27, R15, R12 ;  /* 0x0000000f1b0f7223 */ /* 0x020fc6000000000c */
[----:B------:R-:W4:Y:S04]  /*0830*/  LDS R25, [R16+0x700] ;  /* 0x0007000010197984 */ /* 0x000f280000000800 */
[----:B------:R-:W5:Y:S01]  /*0840*/  LDS R27, [R16+0x780] ;  /* 0x00078000101b7984 */ /* 0x000f620000000800 */
[----:B--2---:R-:W-:-:S03]  /*0850*/  FFMA R8, R8, R13, R15 ;  /* 0x0000000d08087223 */ /* 0x004fc6000000000f */
[----:B------:R-:W-:Y:S01]  /*0860*/  LDS.128 R12, [R24+0x40] ;  /* 0x00004000180c7984 */ /* 0x000fe20000000c00 */
[----:B---3--:R-:W-:-:S03]  /*0870*/  FFMA R8, R29, R9, R8 ;  /* 0x000000091d087223 */ /* 0x008fc60000000008 */
[----:B------:R-:W2:Y:S01]  /*0880*/  LDS R9, [R16+0x800] ;  /* 0x0008000010097984 */ /* 0x000ea20000000800 */
[----:B----4-:R-:W-:-:S03]  /*0890*/  FFMA R8, R25, R10, R8 ;  /* 0x0000000a19087223 */ /* 0x010fc60000000008 */
        /* <DEDUP_REMOVED lines=21> */
[----:B------:R-:W-:Y:S01]  /*09f0*/  LDS R27, [R16+0xe80] ;  /* 0x000e8000101b7984 */ /* 0x000fe20000000800 */
[----:B--2---:R-:W-:-:S03]  /*0a00*/  FFMA R8, R12, R9, R11 ;  /* 0x000000090c087223 */ /* 0x004fc6000000000b */
[----:B------:R-:W2:Y:S01]  /*0a10*/  LDS R12, [R16+0xd80] ;  /* 0x000d8000100c7984 */ /* 0x000ea20000000800 */
[----:B---3--:R-:W-:-:S03]  /*0a20*/  FFMA R26, R29, R13, R8 ;  /* 0x0000000d1d1a7223 */ /* 0x008fc60000000008 */
[----:B------:R-:W-:Y:S01]  /*0a30*/  LDS R13, [R16+0xe00] ;  /* 0x000e0000100d7984 */ /* 0x000fe20000000800 */
[----:B----4-:R-:W-:-:S03]  /*0a40*/  FFMA R25, R25, R14, R26 ;  /* 0x0000000e19197223 */ /* 0x010fc6000000001a */
[----:B------:R-:W3:Y:S04]  /*0a50*/  LDS.128 R8, [R24+0x70] ;  /* 0x0000700018087984 */ /* 0x000ee80000000c00 */
[----:B------:R-:W4:Y:S04]  /*0a60*/  LDS R14, [R16+0xf00] ;  /* 0x000f0000100e7984 */ /* 0x000f280000000800 */
[----:B------:R-:W5:Y:S01]  /*0a70*/  LDS R29, [R16+0xf80] ;  /* 0x000f8000101d7984 */ /* 0x000f620000000800 */
[----:B--2---:R-:W-:-:S04]  /*0a80*/  FFMA R15, R12, R15, R25 ;  /* 0x0000000f0c0f7223 */ /* 0x004fc80000000019 */
[----:B---3--:R-:W-:-:S04]  /*0a90*/  FFMA R8, R8, R13, R15 ;  /* 0x0000000d08087223 */ /* 0x008fc8000000000f */
[----:B------:R-:W-:-:S04]  /*0aa0*/  FFMA R9, R27, R9, R8 ;  /* 0x000000091b097223 */ /* 0x000fc80000000008 */
[----:B----4-:R-:W-:-:S04]  /*0ab0*/  FFMA R10, R14, R10, R9 ;  /* 0x0000000a0e0a7223 */ /* 0x010fc80000000009 */
[----:B-----5:R-:W-:Y:S01]  /*0ac0*/  FFMA R11, R29, R11, R10 ;  /* 0x0000000b1d0b7223 */ /* 0x020fe2000000000a */
[----:B------:R-:W-:Y:S06]  /*0ad0*/  @P0 BRA `(.L_x_5) ;  /* 0x0000000000040947 */ /* 0x000fec0003800000 */
[----:B------:R-:W-:-:S04]  /*0ae0*/  DEPBAR.LE SB0, 0x0 ;  /* 0x000080000000791a */ /* 0x000fc80000000000 */
.L_x_5:
[----:B------:R-:W-:Y:S01]  /*0af0*/  IADD3 R19, PT, PT, R19, 0x1, RZ ;  /* 0x0000000113137810 */ /* 0x000fe20007ffe0ff */
[----:B-1----:R-:W-:Y:S01]  /*0b00*/  IMAD.MOV.U32 R9, RZ, RZ, R2 ;  /* 0x000000ffff097224 */ /* 0x002fe200078e0002 */
[----:B------:R-:W-:Y:S01]  /*0b10*/  BAR.SYNC.DEFER_BLOCKING 0x0 ;  /* 0x0000000000007b1d */ /* 0x000fe20000010000 */
[----:B------:R-:W-:Y:S02]  /*0b20*/  IADD3 R21, PT, PT, R21, 0x20, RZ ;  /* 0x0000002015157810 */ /* 0x000fe40007ffe0ff */
[----:B------:R-:W-:Y:S02]  /*0b30*/  ISETP.NE.AND P0, PT, R19, RZ, PT ;  /* 0x000000ff1300720c */ /* 0x000fe40003f05270 */
[----:B------:R-:W-:Y:S02]  /*0b40*/  IADD3 R20, PT, PT, R20, 0x20, RZ ;  /* 0x0000002014147810 */ /* 0x000fe40007ffe0ff */
[----:B------:R-:W-:Y:S02]  /*0b50*/  IADD3 R17, PT, PT, R17, 0x20, RZ ;  /* 0x0000002011117810 */ /* 0x000fe40007ffe0ff */
[----:B------:R-:W-:-:S02]  /*0b60*/  MOV R10, R3 ;  /* 0x00000003000a7202 */ /* 0x000fc40000000f00 */
[----:B------:R-:W-:-:S05]  /*0b70*/  LEA R18, R9, R18, 0x5 ;  /* 0x0000001209127211 */ /* 0x000fca00078e28ff */
[----:B------:R-:W-:Y:S05]  /*0b80*/  @P0 BRA `(.L_x_6) ;  /* 0xfffffff800280947 */ /* 0x000fea000383ffff */
.L_x_0:
[----:B------:R-:W1:Y:S01]  /*0b90*/  LDCU UR5, c[0x0][0x398] ;  /* 0x00007300ff0577ac */ /* 0x000e620008000800 */
[----:B------:R-:W-:-:S04]  /*0ba0*/  ISETP.GE.AND P0, PT, R22, R9, PT ;  /* 0x000000091600720c */ /* 0x000fc80003f06270 */
[----:B-1----:R-:W-:-:S13]  /*0bb0*/  ISETP.GE.OR P0, PT, R23, UR5, P0 ;  /* 0x0000000517007c0c */ /* 0x002fda0008706670 */
[----:B------:R-:W-:Y:S05]  /*0bc0*/  @P0 EXIT ;  /* 0x000000000000094d */ /* 0x000fea0003800000 */
[----:B------:R-:W1:Y:S01]  /*0bd0*/  LDC.64 R2, c[0x0][0x390] ;  /* 0x0000e400ff027b82 */ /* 0x000e620000000a00 */
[----:B------:R-:W-:-:S04]  /*0be0*/  IMAD R9, R23, R9, R22 ;  /* 0x0000000917097224 */ /* 0x000fc800078e0216 */
[----:B-1----:R-:W-:-:S05]  /*0bf0*/  IMAD.WIDE R2, R9, 0x4, R2 ;  /* 0x0000000409027825 */ /* 0x002fca00078e0202 */
[----:B------:R-:W-:Y:S01]  /*0c00*/  STG.E desc[UR8][R2.64], R11 ;  /* 0x0000000b02007986 */ /* 0x000fe2000c101908 */
[----:B------:R-:W-:Y:S05]  /*0c10*/  EXIT ;  /* 0x000000000000794d */ /* 0x000fea0003800000 */
.L_x_7:
[----:B------:R-:W-:-:S00]  /*0c20*/  BRA `(.L_x_7) ;  /* 0xfffffffc00fc7947 */ /* 0x000fc0000383ffff */
[----:B------:R-:W-:-:S00]  /*0c30*/  NOP ;  /* 0x0000000000007918 */ /* 0x000fc00000000000 */
        /* <DEDUP_REMOVED lines=12> */
.L_x_16:


//--------------------- .text._Z17tiled_gemm_kernelPKfS0_Pfiii --------------------------
	.section	.text._Z17tiled_gemm_kernelPKfS0_Pfiii,"ax",@progbits
	.align	128
        .global         _Z17tiled_gemm_kernelPKfS0_Pfiii
        .type           _Z17tiled_gemm_kernelPKfS0_Pfiii,@function
        .size           _Z17tiled_gemm_kernelPKfS0_Pfiii,(.L_x_17 - _Z17tiled_gemm_kernelPKfS0_Pfiii)
        .other          _Z17tiled_gemm_kernelPKfS0_Pfiii,@"STO_CUDA_ENTRY STV_DEFAULT"
_Z17tiled_gemm_kernelPKfS0_Pfiii:
.text._Z17tiled_gemm_kernelPKfS0_Pfiii:
[----:B------:R-:W-:Y:S01]  /*0000*/  LDC R1, c[0x0][0x37c] ;  /* 0x0000df00ff017b82 */ /* 0x000fe20000000800 */
[----:B------:R-:W0:Y:S01]  /*0010*/  S2R R18, SR_CTAID.Y ;  /* 0x0000000000127919 */ /* 0x000e220000002600 */
[----:B------:R-:W1:Y:S01]  /*0020*/  LDCU UR10, c[0x0][0x3a0] ;  /* 0x00007400ff0a77ac */ /* 0x000e620008000800 */
[----:B------:R-:W-:Y:S01]  /*0030*/  HFMA2 R23, -RZ, RZ, 0, 0 ;  /* 0x00000000ff177431 */ /* 0x000fe200000001ff */
[----:B------:R-:W0:Y:S01]  /*0040*/  S2R R17, SR_TID.Y ;  /* 0x0000000000117919 */ /* 0x000e220000002200 */
[----:B------:R-:W2:Y:S01]  /*0050*/  LDCU.64 UR8, c[0x0][0x358] ;  /* 0x00006b00ff0877ac */ /* 0x000ea20008000a00 */
[----:B------:R-:W3:Y:S01]  /*0060*/  S2R R2, SR_CTAID.X ;  /* 0x0000000000027919 */ /* 0x000ee20000002500 */
[----:B------:R-:W3:Y:S01]  /*0070*/  S2R R16, SR_TID.X ;  /* 0x0000000000107919 */ /* 0x000ee20000002100 */
[----:B-1----:R-:W-:Y:S01]  /*0080*/  UISETP.GE.AND UP0, UPT, UR10, 0x1, UPT ;  /* 0x000000010a00788c */ /* 0x002fe2000bf06270 */
[----:B0-----:R-:W-:Y:S02]  /*0090*/  LEA R18, R18, R17, 0x5 ;  /* 0x0000001112127211 */ /* 0x001fe400078e28ff */
[----:B---3--:R-:W-:-:S06]  /*00a0*/  LEA R19, R2, R16, 0x5 ;  /* 0x0000001002137211 */ /* 0x008fcc00078e28ff */
[----:B--2---:R-:W-:Y:S05]  /*00b0*/  BRA.U !UP0, `(.L_x_8) ;  /* 0x0000000508cc7547 */ /* 0x004fea000b800000 */
[----:B------:R-:W0:Y:S01]  /*00c0*/  S2UR UR7, SR_CgaCtaId ;  /* 0x00000000000779c3 */ /* 0x000e220000008800 */
[----:B------:R-:W1:Y:S01]  /*00d0*/  LDCU UR11, c[0x0][0x39c] ;  /* 0x00007380ff0b77ac */ /* 0x000e620008000800 */
[----:B------:R-:W-:Y:S01]  /*00e0*/  MOV R23, RZ ;  /* 0x000000ff00177202 */ /* 0x000fe20000000f00 */
[----:B------:R-:W-:Y:S01]  /*00f0*/  IMAD R6, R18, UR10, R16 ;  /* 0x0000000a12067c24 */ /* 0x000fe2000f8e0210 */
[----:B------:R-:W-:Y:S01]  /*0100*/  UMOV UR5, 0x400 ;  /* 0x0000040000057882 */ /* 0x000fe20000000000 */
[----:B------:R-:W-:-:S03]  /*0110*/  UIADD3 UR4, UPT, UPT, UR10, 0x1f, URZ ;  /* 0x0000001f0a047890 */ /* 0x000fc6000fffe0ff */
[----:B------:R-:W2:Y:S01]  /*0120*/  LDC R0, c[0x0][0x39c] ;  /* 0x0000e700ff007b82 */ /* 0x000ea20000000800 */
[----:B------:R-:W-:Y:S02]  /*0130*/  UIADD3 UR6, UPT, UPT, UR5, 0x1000, URZ ;  /* 0x0000100005067890 */ /* 0x000fe4000fffe0ff */
[----:B------:R-:W-:Y:S01]  /*0140*/  USHF.R.U32.HI UR4, URZ, 0x5, UR4 ;  /* 0x00000005ff047899 */ /* 0x000fe20008011604 */
[----:B------:R-:W3:Y:S04]  /*0150*/  LDCU UR13, c[0x0][0x3a0] ;  /* 0x00007400ff0d77ac */ /* 0x000ee80008000800 */
[----:B------:R-:W4:Y:S01]  /*0160*/  LDC.64 R20, c[0x0][0x380] ;  /* 0x0000e000ff147b82 */ /* 0x000f220000000a00 */
[----:B------:R-:W2:Y:S01]  /*0170*/  LDCU UR12, c[0x0][0x398] ;  /* 0x00007300ff0c77ac */ /* 0x000ea20008000800 */
[----:B-1----:R-:W-:Y:S01]  /*0180*/  IMAD R7, R17, UR11, R16 ;  /* 0x0000000b11077c24 */ /* 0x002fe2000f8e0210 */
[----:B------:R-:W-:-:S02]  /*0190*/  UIADD3 UR4, UPT, UPT, -UR4, URZ, URZ ;  /* 0x000000ff04047290 */ /* 0x000fc4000fffe1ff */
[----:B0-----:R-:W-:Y:S02]  /*01a0*/  ULEA UR5, UR7, UR5, 0x18 ;  /* 0x0000000507057291 */ /* 0x001fe4000f8ec0ff */
[----:B------:R-:W-:Y:S01]  /*01b0*/  LEA R7, R2, R7, 0x5 ;  /* 0x0000000702077211 */ /* 0x000fe200078e28ff */
[----:B------:R-:W-:-:S03]  /*01c0*/  ULEA UR6, UR7, UR6, 0x18 ;  /* 0x0000000607067291 */ /* 0x000fc6000f8ec0ff */
[----:B------:R-:W-:-:S03]  /*01d0*/  LEA R5, R17, UR5, 0x7 ;  /* 0x0000000511057c11 */ /* 0x000fc6000f8e38ff */
[C---:B------:R-:W-:Y:S02]  /*01e0*/  LEA R3, R16.reuse, UR6, 0x2 ;  /* 0x0000000610037c11 */ /* 0x040fe4000f8e10ff */
[----:B------:R-:W-:Y:S02]  /*01f0*/  LEA R4, R16, R5, 0x2 ;  /* 0x0000000510047211 */ /* 0x000fe400078e10ff */
[----:B---3--:R-:W-:-:S07]  /*0200*/  LEA R2, R17, R3, 0x7 ;  /* 0x0000000311027211 */ /* 0x008fce00078e38ff */
.L_x_9:
[----:B------:R-:W-:Y:S01]  /*0210*/  ISETP.GE.AND P0, PT, R17, UR13, PT ;  /* 0x0000000d11007c0c */ /* 0x000fe2000bf06270 */
[----:B------:R-:W-:Y:S01]  /*0220*/  HFMA2 R29, -RZ, RZ, 0, 0 ;  /* 0x00000000ff1d7431 */ /* 0x000fe200000001ff */
[----:B------:R-:W-:Y:S01]  /*0230*/  ISETP.GE.AND P1, PT, R16, UR13, PT ;  /* 0x0000000d10007c0c */ /* 0x000fe2000bf26270 */
[----:B----4-:R-:W-:Y:S01]  /*0240*/  IMAD.WIDE R8, R6, 0x4, R20 ;  /* 0x0000000406087825 */ /* 0x010fe200078e0214 */
[----:B--2---:R-:W-:Y:S02]  /*0250*/  ISETP.GE.OR P0, PT, R19, R0, P0 ;  /* 0x000000001300720c */ /* 0x004fe40000706670 */
[----:B------:R-:W-:Y:S02]  /*0260*/  ISETP.GE.OR P1, PT, R18, UR12, P1 ;  /* 0x0000000c12007c0c */ /* 0x000fe40008f26670 */
[----:B------:R-:W-:-:S09]  /*0270*/  MOV R27, RZ ;  /* 0x000000ff001b7202 */ /* 0x000fd20000000f00 */
[----:B------:R-:W0:Y:S02]  /*0280*/  @!P0 LDC.64 R10, c[0x0][0x388] ;  /* 0x0000e200ff0a8b82 */ /* 0x000e240000000a00 */
[----:B------:R-:W2:Y:S01]  /*0290*/  @!P1 LDG.E.CONSTANT R27, desc[UR8][R8.64] ;  /* 0x00000008081b9981 */ /* 0x000ea2000c1e9900 */
[----:B0-----:R-:W-:-:S05]  /*02a0*/  @!P0 IMAD.WIDE R10, R7, 0x4, R10 ;  /* 0x00000004070a8825 */ /* 0x001fca00078e020a */
[----:B------:R-:W3:Y:S04]  /*02b0*/  @!P0 LDG.E.CONSTANT R29, desc[UR8][R10.64] ;  /* 0x000000080a1d8981 */ /* 0x000ee8000c1e9900 */
[----:B--2---:R-:W-:Y:S04]  /*02c0*/  STS [R4], R27 ;  /* 0x0000001b04007388 */ /* 0x004fe80000000800 */
[----:B---3--:R-:W-:Y:S01]  /*02d0*/  STS [R2], R29 ;  /* 0x0000001d02007388 */ /* 0x008fe20000000800 */
[----:B------:R-:W-:Y:S06]  /*02e0*/  BAR.SYNC.DEFER_BLOCKING 0x0 ;  /* 0x0000000000007b1d */ /* 0x000fec0000010000 */
[----:B------:R-:W-:Y:S04]  /*02f0*/  LDS R22, [R3] ;  /* 0x0000000003167984 */ /* 0x000fe80000000800 */
[----:B------:R-:W0:Y:S04]  /*0300*/  LDS.128 R12, [R5] ;  /* 0x00000000050c7984 */ /* 0x000e280000000c00 */
[----:B------:R-:W1:Y:S04]  /*0310*/  LDS R26, [R3+0x80] ;  /* 0x00008000031a7984 */ /* 0x000e680000000800 */
[----:B------:R-:W2:Y:S04]  /*0320*/  LDS R25, [R3+0x100] ;  /* 0x0001000003197984 */ /* 0x000ea80000000800 */
[----:B------:R-:W3:Y:S04]  /*0330*/  LDS R24, [R3+0x180] ;  /* 0x0001800003187984 */ /* 0x000ee80000000800 */
[----:B------:R-:W-:Y:S01]  /*0340*/  LDS.128 R8, [R5+0x10] ;  /* 0x0000100005087984 */ /* 0x000fe20000000c00 */
[----:B0-----:R-:W-:-:S03]  /*0350*/  FFMA R12, R12, R22, R23 ;  /* 0x000000160c0c7223 */ /* 0x001fc60000000017 */
[----:B------:R-:W0:Y:S01]  /*0360*/  LDS R23, [R3+0x200] ;  /* 0x0002000003177984 */ /* 0x000e220000000800 */
[----:B-1----:R-:W-:-:S03]  /*0370*/  FFMA R12, R26, R13, R12 ;  /* 0x0000000d1a0c7223 */ /* 0x002fc6000000000c */
[----:B------:R-:W1:Y:S01]  /*0380*/  LDS R22, [R3+0x280] ;  /* 0x0002800003167984 */ /* 0x000e620000000800 */
[----:B--2---:R-:W-:-:S03]  /*0390*/  FFMA R13, R25, R14, R12 ;  /* 0x0000000e190d7223 */ /* 0x004fc6000000000c */
[----:B------:R-:W2:Y:S01]  /*03a0*/  LDS R25, [R3+0x300] ;  /* 0x0003000003197984 */ /* 0x000ea20000000800 */
[----:B---3--:R-:W-:-:S03]  /*03b0*/  FFMA R13, R24, R15, R13 ;  /* 0x0000000f180d7223 */ /* 0x008fc6000000000d */
[----:B------:R-:W3:Y:S04]  /*03c0*/  LDS R24, [R3+0x380] ;  /* 0x0003800003187984 */ /* 0x000ee80000000800 */
[----:B------:R-:W-:Y:S01]  /*03d0*/  LDS R26, [R3+0xb80] ;  /* 0x000b8000031a7984 */ /* 0x000fe20000000800 */
[----:B0-----:R-:W-:-:S03]  /*03e0*/  FFMA R27, R8, R23, R13 ;  /* 0x00000017081b7223 */ /* 0x001fc6000000000d */
[----:B------:R-:W-:Y:S04]  /*03f0*/  LDS R23, [R3+0x400] ;  /* 0x0004000003177984 */ /* 0x000fe80000000800 */
[----:B------:R-:W0:Y:S01]  /*0400*/  LDS.128 R12, [R5+0x20] ;  /* 0x00002000050c7984 */ /* 0x000e220000000c00 */
[----:B-1----:R-:W-:-:S03]  /*0410*/  FFMA R8, R22, R9, R27 ;  /* 0x0000000916087223 */ /* 0x002fc6000000001b */
[----:B------:R-:W1:Y:S01]  /*0420*/  LDS R22, [R3+0x480] ;  /* 0x0004800003167984 */ /* 0x000e620000000800 */
[----:B--2---:R-:W-:-:S03]  /*0430*/  FFMA R9, R25, R10, R8 ;  /* 0x0000000a19097223 */ /* 0x004fc60000000008 */
[----:B------:R-:W2:Y:S01]  /*0440*/  LDS R25, [R3+0x500] ;  /* 0x0005000003197984 */ /* 0x000ea20000000800 */
[----:B---3--:R-:W-:-:S03]  /*0450*/  FFMA R9, R24, R11, R9 ;  /* 0x0000000b18097223 */ /* 0x008fc60000000009 */
[----:B------:R-:W3:Y:S01]  /*0460*/  LDS R24, [R3+0x580] ;  /* 0x0005800003187984 */ /* 0x000ee20000000800 */
        /* <DEDUP_REMOVED lines=26> */
[----:B------:R-:W-:Y:S04]  /*0610*/  LDS R27, [R3+0xc00] ;  /* 0x000c0000031b7984 */ /* 0x000fe80000000800 */
[----:B------:R-:W-:Y:S01]  /*0620*/  LDS R24, [R3+0xc80] ;  /* 0x000c800003187984 */ /* 0x000fe20000000800 */
[----:B0-----:R-:W-:-:S03]  /*0630*/  FFMA R23, R8, R23, R13 ;  /* 0x0000001708177223 */ /* 0x001fc6000000000d */
[----:B------:R-:W0:Y:S01]  /*0640*/  LDS.128 R12, [R5+0x60] ;  /* 0x00006000050c7984 */ /* 0x000e220000000c00 */
[----:B-1----:R-:W-:-:S03]  /*0650*/  FFMA R22, R22, R9, R23 ;  /* 0x0000000916167223 */ /* 0x002fc60000000017 */
[----:B------:R-:W1:Y:S01]  /*0660*/  LDS R23, [R3+0xd00] ;  /* 0x000d000003177984 */ /* 0x000e620000000800 */
[----:B--2---:R-:W-:-:S03]  /*0670*/  FFMA R25, R25, R10, R22 ;  /* 0x0000000a19197223 */ /* 0x004fc60000000016 */
[----:B------:R-:W2:Y:S01]  /*0680*/  LDS R22, [R3+0xd80] ;  /* 0x000d800003167984 */ /* 0x000ea20000000800 */
[----:B------:R-:W-:-:S03]  /*0690*/  FFMA R11, R26, R11, R25 ;  /* 0x0000000b1a0b7223 */ /* 0x000fc60000000019 */
[----:B------:R-:W-:Y:S01]  /*06a0*/  LDS R25, [R3+0xe00] ;  /* 0x000e000003197984 */ /* 0x000fe20000000800 */
[----:B0-----:R-:W-:-:S03]  /*06b0*/  FFMA R27, R12, R27, R11 ;  /* 0x0000001b0c1b7223 */ /* 0x001fc6000000000b */
[----:B------:R-:W0:Y:S01]  /*06c0*/  LDS.128 R8, [R5+0x70] ;  /* 0x0000700005087984 */ /* 0x000e220000000c00 */
[----:B------:R-:W-:-:S03]  /*06d0*/  FFMA R24, R24, R13, R27 ;  /* 0x0000000d18187223 */ /* 0x000fc6000000001b */
[----:B------:R-:W3:Y:S04]  /*06e0*/  LDS R27, [R3+0xe80] ;  /* 0x000e8000031b7984 */ /* 0x000ee80000000800 */
[----:B------:R-:W4:Y:S04]  /*06f0*/  LDS R13, [R3+0xf00] ;  /* 0x000f0000030d7984 */ /* 0x000f280000000800 */
[----:B------:R-:W5:Y:S01]  /*0700*/  LDS R12, [R3+0xf80] ;  /* 0x000f8000030c7984 */ /* 0x000f620000000800 */
[----:B-1----:R-:W-:Y:S01]  /*0710*/  FFMA R23, R23, R14, R24 ;  /* 0x0000000e17177223 */ /* 0x002fe20000000018 */
[----:B------:R-:W-:-:S03]  /*0720*/  UIADD3 UR4, UPT, UPT, UR4, 0x1, URZ ;  /* 0x0000000104047890 */ /* 0x000fc6000fffe0ff */
[----:B--2---:R-:W-:Y:S01]  /*0730*/  FFMA R15, R22, R15, R23 ;  /* 0x0000000f160f7223 */ /* 0x004fe20000000017 */
[----:B------:R-:W-:Y:S01]  /*0740*/  UISETP.NE.AND UP0, UPT, UR4, URZ, UPT ;  /* 0x000000ff0400728c */ /* 0x000fe2000bf05270 */
[----:B------:R-:W-:Y:S02]  /*0750*/  IADD3 R17, PT, PT, R17, 0x20, RZ ;  /* 0x0000002011117810 */ /* 0x000fe40007ffe0ff */
[----:B------:R-:W-:Y:S02]  /*0760*/  IADD3 R6, PT, PT, R6, 0x20, RZ ;  /* 0x0000002006067810 */ /* 0x000fe40007ffe0ff */
[----:B------:R-:W-:Y:S02]  /*0770*/  IADD3 R16, PT, PT, R16, 0x20, RZ ;  /* 0x0000002010107810 */ /* 0x000fe40007ffe0ff */
[----:B------:R-:W-:Y:S01]  /*0780*/  LEA R7, R0, R7, 0x5 ;  /* 0x0000000700077211 */ /* 0x000fe200078e28ff */
[----:B0-----:R-:W-:-:S04]  /*0790*/  FFMA R8, R8, R25, R15 ;  /* 0x0000001908087223 */ /* 0x001fc8000000000f */
[----:B---3--:R-:W-:-:S04]  /*07a0*/  FFMA R8, R27, R9, R8 ;  /* 0x000000091b087223 */ /* 0x008fc80000000008 */
[----:B----4-:R-:W-:-:S04]  /*07b0*/  FFMA R13, R13, R10, R8 ;  /* 0x0000000a0d0d7223 */ /* 0x010fc80000000008 */
[----:B-----5:R-:W-:Y:S01]  /*07c0*/  FFMA R23, R12, R11, R13 ;  /* 0x0000000b0c177223 */ /* 0x020fe2000000000d */
[----:B------:R-:W-:Y:S06]  /*07d0*/  BAR.SYNC.DEFER_BLOCKING 0x0 ;  /* 0x0000000000007b1d */ /* 0x000fec0000010000 */
[----:B------:R-:W-:Y:S05]  /*07e0*/  BRA.U UP0, `(.L_x_9) ;  /* 0xfffffff900887547 */ /* 0x000fea000b83ffff */
.L_x_8:
[----:B------:R-:W0:Y:S02]  /*07f0*/  LDCU.64 UR4, c[0x0][0x398] ;  /* 0x00007300ff0477ac */ /* 0x000e240008000a00 */
[----:B0-----:R-:W-:-:S04]  /*0800*/  ISETP.GE.AND P0, PT, R19, UR5, PT ;  /* 0x0000000513007c0c */ /* 0x001fc8000bf06270 */
[----:B------:R-:W-:-:S13]  /*0810*/  ISETP.GE.OR P0, PT, R18, UR4, P0 ;  /* 0x0000000412007c0c */ /* 0x000fda0008706670 */
[----:B------:R-:W-:Y:S05]  /*0820*/  @P0 EXIT ;  /* 0x000000000000094d */ /* 0x000fea0003800000 */
[----:B------:R-:W0:Y:S01]  /*0830*/  LDC.64 R2, c[0x0][0x390] ;  /* 0x0000e400ff027b82 */ /* 0x000e220000000a00 */
[----:B------:R-:W-:-:S04]  /*0840*/  IMAD R19, R18, UR5, R19 ;  /* 0x0000000512137c24 */ /* 0x000fc8000f8e0213 */
[----:B0-----:R-:W-:-:S05]  /*0850*/  IMAD.WIDE R2, R19, 0x4, R2 ;  /* 0x0000000413027825 */ /* 0x001fca00078e0202 */
[----:B------:R-:W-:Y:S01]  /*0860*/  STG.E desc[UR8][R2.64], R23 ;  /* 0x0000001702007986 */ /* 0x000fe2000c101908 */
[----:B------:R-:W-:Y:S05]  /*0870*/  EXIT ;  /* 0x000000000000794d */ /* 0x000fea0003800000 */
.L_x_10:
        /* <DEDUP_REMOVED lines=16> */
.L_x_17:


//--------------------- .text._Z17naive_gemm_kernelPKfS0_Pfiii --------------------------
	.section	.text._Z17naive_gemm_kernelPKfS0_Pfiii,"ax",@progbits
	.align	128
        .global         _Z17naive_gemm_kernelPKfS0_Pfiii
        .type           _Z17naive_gemm_kernelPKfS0_Pfiii,@function
        .size           _Z17naive_gemm_kernelPKfS0_Pfiii,(.L_x_18 - _Z17naive_gemm_kernelPKfS0_Pfiii)
        .other          _Z17naive_gemm_kernelPKfS0_Pfiii,@"STO_CUDA_ENTRY STV_DEFAULT"
_Z17naive_gemm_kernelPKfS0_Pfiii:
.text._Z17naive_gemm_kernelPKfS0_Pfiii:
[----:B------:R-:W-:Y:S01]  /*0000*/  LDC R1, c[0x0][0x37c] ;  /* 0x0000df00ff017b82 */ /* 0x000fe20000000800 */
[----:B------:R-:W0:Y:S07]  /*0010*/  S2R R5, SR_TID.X ;  /* 0x0000000000057919 */ /* 0x000e2e0000002100 */
[----:B------:R-:W1:Y:S01]  /*0020*/  LDC R19, c[0x0][0x364] ;  /* 0x0000d900ff137b82 */ /* 0x000e620000000800 */
[----:B------:R-:W1:Y:S07]  /*0030*/  S2R R4, SR_TID.Y ;  /* 0x0000000000047919 */ /* 0x000e6e0000002200 */
[----:B------:R-:W0:Y:S08]  /*0040*/  S2UR UR5, SR_CTAID.X ;  /* 0x00000000000579c3 */ /* 0x000e300000002500 */
[----:B------:R-:W0:Y:S08]  /*0050*/  LDC R0, c[0x0][0x360] ;  /* 0x0000d800ff007b82 */ /* 0x000e300000000800 */
[----:B------:R-:W1:Y:S08]  /*0060*/  S2UR UR4, SR_CTAID.Y ;  /* 0x00000000000479c3 */ /* 0x000e700000002600 */
[----:B------:R-:W2:Y:S01]  /*0070*/  LDC.64 R2, c[0x0][0x398] ;  /* 0x0000e600ff027b82 */ /* 0x000ea20000000a00 */
[----:B0-----:R-:W-:-:S02]  /*0080*/  IMAD R0, R0, UR5, R5 ;  /* 0x0000000500007c24 */ /* 0x001fc4000f8e0205 */
[----:B-1----:R-:W-:-:S03]  /*0090*/  IMAD R19, R19, UR4, R4 ;  /* 0x0000000413137c24 */ /* 0x002fc6000f8e0204 */
[----:B--2---:R-:W-:-:S04]  /*00a0*/  ISETP.GE.AND P0, PT, R0, R3, PT ;  /* 0x000000030000720c */ /* 0x004fc80003f06270 */
[----:B------:R-:W-:-:S13]  /*00b0*/  ISETP.GE.OR P0, PT, R19, R2, P0 ;  /* 0x000000021300720c */ /* 0x000fda0000706670 */
[----:B------:R-:W-:Y:S05]  /*00c0*/  @P0 EXIT ;  /* 0x000000000000094d */ /* 0x000fea0003800000 */
[----:B------:R-:W0:Y:S01]  /*00d0*/  LDC R2, c[0x0][0x3a0] ;  /* 0x0000e800ff027b82 */ /* 0x000e220000000800 */
[----:B------:R-:W1:Y:S01]  /*00e0*/  LDCU.64 UR4, c[0x0][0x358] ;  /* 0x00006b00ff0477ac */ /* 0x000e620008000a00 */
[----:B------:R-:W-:Y:S01]  /*00f0*/  HFMA2 R24, -RZ, RZ, 0, 0 ;  /* 0x00000000ff187431 */ /* 0x000fe200000001ff */
[----:B0-----:R-:W-:-:S13]  /*0100*/  ISETP.GE.AND P0, PT, R2, 0x1, PT ;  /* 0x000000010200780c */ /* 0x001fda0003f06270 */
[----:B-1----:R-:W-:Y:S05]  /*0110*/  @!P0 BRA `(.L_x_11) ;  /* 0x0000000400e08947 */ /* 0x002fea0003800000 */
[C---:B------:R-:W-:Y:S01]  /*0120*/  ISETP.GE.U32.AND P1, PT, R2.reuse, 0x8, PT ;  /* 0x000000080200780c */ /* 0x040fe20003f26070 */
[----:B------:R-:W-:Y:S01]  /*0130*/  IMAD R20, R19, R2, RZ ;  /* 0x0000000213147224 */ /* 0x000fe200078e02ff */
[----:B------:R-:W-:Y:S02]  /*0140*/  LOP3.LUT R27, R2, 0x7, RZ, 0xc0, !PT ;  /* 0x00000007021b7812 */ /* 0x000fe400078ec0ff */
[----:B------:R-:W-:Y:S02]  /*0150*/  MOV R24, RZ ;  /* 0x000000ff00187202 */ /* 0x000fe40000000f00 */
[----:B------:R-:W-:Y:S02]  /*0160*/  ISETP.NE.AND P0, PT, R27, RZ, PT ;  /* 0x000000ff1b00720c */ /* 0x000fe40003f05270 */
[----:B------:R-:W-:-:S05]  /*0170*/  MOV R21, RZ ;  /* 0x000000ff00157202 */ /* 0x000fca0000000f00 */
[----:B------:R-:W-:Y:S06]  /*0180*/  @!P1 BRA `(.L_x_12) ;  /* 0x0000000000c49947 */ /* 0x000fec0003800000 */
[----:B------:R-:W0:Y:S01]  /*0190*/  LDC.64 R4, c[0x0][0x380] ;  /* 0x0000e000ff047b82 */ /* 0x000e220000000a00 */
[----:B------:R-:W-:Y:S02]  /*01a0*/  LOP3.LUT R21, R2, 0x7ffffff8, RZ, 0xc0, !PT ;  /* 0x7ffffff802157812 */ /* 0x000fe400078ec0ff */
[----:B------:R-:W-:Y:S02]  /*01b0*/  MOV R24, RZ ;  /* 0x000000ff00187202 */ /* 0x000fe40000000f00 */
[----:B------:R-:W-:Y:S02]  /*01c0*/  MOV R18, R0 ;  /* 0x0000000000127202 */ /* 0x000fe40000000f00 */
[----:B------:R-:W-:Y:S01]  /*01d0*/  IADD3 R22, PT, PT, -R21, RZ, RZ ;  /* 0x000000ff15167210 */ /* 0x000fe20007ffe1ff */
[----:B0-----:R-:W-:-:S03]  /*01e0*/  IMAD.WIDE.U32 R4, R20, 0x4, R4 ;  /* 0x0000000414047825 */ /* 0x001fc600078e0004 */
[----:B------:R-:W-:-:S04]  /*01f0*/  IADD3 R6, P1, PT, R4, 0x10, RZ ;  /* 0x0000001004067810 */ /* 0x000fc80007f3e0ff */
[----:B------:R-:W-:-:S09]  /*0200*/  IADD3.X R7, PT, PT, RZ, R5, RZ, P1, !PT ;  /* 0x00000005ff077210 */ /* 0x000fd20000ffe4ff */
.L_x_13:
[----:B------:R-:W0:Y:S01]  /*0210*/  LDC.64 R16, c[0x0][0x388] ;  /* 0x0000e200ff107b82 */ /* 0x000e220000000a00 */
[----:B------:R-:W-:Y:S02]  /*0220*/  MOV R4, R6 ;  /* 0x0000000600047202 */ /* 0x000fe40000000f00 */
[----:B------:R-:W-:-:S05]  /*0230*/  MOV R5, R7 ;  /* 0x0000000700057202 */ /* 0x000fca0000000f00 */
[----:B------:R-:W2:Y:S04]  /*0240*/  LDG.E.CONSTANT R25, desc[UR4][R4.64+-0x10] ;  /* 0xfffff00404197981 */ /* 0x000ea8000c1e9900 */
[----:B------:R-:W3:Y:S04]  /*0250*/  LDG.E.CONSTANT R23, desc[UR4][R4.64+-0xc] ;  /* 0xfffff40404177981 */ /* 0x000ee8000c1e9900 */
[----:B------:R-:W4:Y:S04]  /*0260*/  LDG.E.CONSTANT R29, desc[UR4][R4.64+-0x8] ;  /* 0xfffff804041d7981 */ /* 0x000f28000c1e9900 */
[----:B------:R-:W5:Y:S01]  /*0270*/  LDG.E.CONSTANT R28, desc[UR4][R4.64+-0x4] ;  /* 0xfffffc04041c7981 */ /* 0x000f62000c1e9900 */
[----:B0-----:R-:W-:-:S05]  /*0280*/  IMAD.WIDE R16, R18, 0x4, R16 ;  /* 0x0000000412107825 */ /* 0x001fca00078e0210 */
[----:B------:R0:W2:Y:S01]  /*0290*/  LDG.E.CONSTANT R26, desc[UR4][R16.64] ;  /* 0x00000004101a7981 */ /* 0x0000a2000c1e9900 */
[----:B------:R-:W-:-:S04]  /*02a0*/  IMAD.WIDE R14, R3, 0x4, R16 ;  /* 0x00000004030e7825 */ /* 0x000fc800078e0210 */
[C---:B------:R-:W-:Y:S02]  /*02b0*/  IMAD.WIDE R6, R3.reuse, 0x4, R14 ;  /* 0x0000000403067825 */ /* 0x040fe400078e020e */
[----:B------:R-:W3:Y:S02]  /*02c0*/  LDG.E.CONSTANT R14, desc[UR4][R14.64] ;  /* 0x000000040e0e7981 */ /* 0x000ee4000c1e9900 */
[C---:B------:R-:W-:Y:S02]  /*02d0*/  IMAD.WIDE R10, R3.reuse, 0x4, R6 ;  /* 0x00000004030a7825 */ /* 0x040fe400078e0206 */
[----:B------:R-:W4:Y:S02]  /*02e0*/  LDG.E.CONSTANT R6, desc[UR4][R6.64] ;  /* 0x0000000406067981 */ /* 0x000f24000c1e9900 */
[C---:B------:R-:W-:Y:S02]  /*02f0*/  IMAD.WIDE R8, R3.reuse, 0x4, R10 ;  /* 0x0000000403087825 */ /* 0x040fe400078e020a */
[----:B------:R-:W5:Y:S02]  /*0300*/  LDG.E.CONSTANT R10, desc[UR4][R10.64] ;  /* 0x000000040a0a7981 */ /* 0x000f64000c1e9900 */
[----:B------:R-:W-:-:S02]  /*0310*/  IMAD.WIDE R12, R3, 0x4, R8 ;  /* 0x00000004030c7825 */ /* 0x000fc400078e0208 */
[----:B------:R-:W5:Y:S04]  /*0320*/  LDG.E.CONSTANT R7, desc[UR4][R4.64] ;  /* 0x0000000404077981 */ /* 0x000f68000c1e9900 */
[----:B------:R-:W5:Y:S01]  /*0330*/  LDG.E.CONSTANT R8, desc[UR4][R8.64] ;  /* 0x0000000408087981 */ /* 0x000f62000c1e9900 */
[----:B0-----:R-:W-:-:S03]  /*0340*/  IMAD.WIDE R16, R3, 0x4, R12 ;  /* 0x0000000403107825 */ /* 0x001fc600078e020c */
[----:B------:R-:W5:Y:S04]  /*0350*/  LDG.E.CONSTANT R12, desc[UR4][R12.64] ;  /* 0x000000040c0c7981 */ /* 0x000f68000c1e9900 */
[----:B------:R-:W5:Y:S04]  /*0360*/  LDG.E.CONSTANT R15, desc[UR4][R16.64] ;  /* 0x00000004100f7981 */ /* 0x000f68000c1e9900 */
[----:B------:R-:W5:Y:S04]  /*0370*/  LDG.E.CONSTANT R9, desc[UR4][R4.64+0x4] ;  /* 0x0000040404097981 */ /* 0x000f68000c1e9900 */
[----:B------:R-:W5:Y:S01]  /*0380*/  LDG.E.CONSTANT R11, desc[UR4][R4.64+0xc] ;  /* 0x00000c04040b7981 */ /* 0x000f62000c1e9900 */
[----:B--2---:R-:W-:Y:S01]  /*0390*/  FFMA R26, R25, R26, R24 ;  /* 0x0000001a191a7223 */ /* 0x004fe20000000018 */
[----:B------:R-:W-:-:S02]  /*03a0*/  IMAD.WIDE R24, R3, 0x4, R16 ;  /* 0x0000000403187825 */ /* 0x000fc400078e0210 */
[----:B------:R-:W2:Y:S04]  /*03b0*/  LDG.E.CONSTANT R16, desc[UR4][R4.64+0x8] ;  /* 0x0000080404107981 */ /* 0x000ea8000c1e9900 */
[----:B------:R-:W2:Y:S01]  /*03c0*/  LDG.E.CONSTANT R24, desc[UR4][R24.64] ;  /* 0x0000000418187981 */ /* 0x000ea2000c1e9900 */
[----:B---3--:R-:W-:Y:S01]  /*03d0*/  FFMA R14, R23, R14, R26 ;  /* 0x0000000e170e7223 */ /* 0x008fe2000000001a */
[----:B------:R-:W-:-:S03]  /*03e0*/  IADD3 R22, PT, PT, R22, 0x8, RZ ;  /* 0x0000000816167810 */ /* 0x000fc60007ffe0ff */
[----:B----4-:R-:W-:Y:S01]  /*03f0*/  FFMA R29, R29, R6, R14 ;  /* 0x000000061d1d7223 */ /* 0x010fe2000000000e */
[----:B------:R-:W-:-:S03]  /*0400*/  ISETP.NE.AND P1, PT, R22, RZ, PT ;  /* 0x000000ff1600720c */ /* 0x000fc60003f25270 */
[----:B-----5:R-:W-:Y:S01]  /*0410*/  FFMA R10, R28, R10, R29 ;  /* 0x0000000a1c0a7223 */ /* 0x020fe2000000001d */
[----:B------:R-:W-:-:S03]  /*0420*/  IADD3 R6, P2, PT, R4, 0x20, RZ ;  /* 0x0000002004067810 */ /* 0x000fc60007f5e0ff */
[----:B------:R-:W-:Y:S01]  /*0430*/  FFMA R8, R7, R8, R10 ;  /* 0x0000000807087223 */ /* 0x000fe2000000000a */
[----:B------:R-:W-:Y:S02]  /*0440*/  IADD3.X R7, PT, PT, RZ, R5, RZ, P2, !PT ;  /* 0x00000005ff077210 */ /* 0x000fe400017fe4ff */
[----:B------:R-:W-:Y:S01]  /*0450*/  LEA R18, R3, R18, 0x3 ;  /* 0x0000001203127211 */ /* 0x000fe200078e18ff */
[----:B------:R-:W-:-:S04]  /*0460*/  FFMA R9, R9, R12, R8 ;  /* 0x0000000c09097223 */ /* 0x000fc80000000008 */
[----:B--2---:R-:W-:-:S04]  /*0470*/  FFMA R16, R16, R15, R9 ;  /* 0x0000000f10107223 */ /* 0x004fc80000000009 */
[----:B------:R-:W-:Y:S01]  /*0480*/  FFMA R24, R11, R24, R16 ;  /* 0x000000180b187223 */ /* 0x000fe20000000010 */
[----:B------:R-:W-:Y:S06]  /*0490*/  @P1 BRA `(.L_x_13) ;  /* 0xfffffffc005c1947 */ /* 0x000fec000383ffff */
.L_x_12:
[----:B------:R-:W-:Y:S05]  /*04a0*/  @!P0 BRA `(.L_x_11) ;  /* 0x0000000000fc8947 */ /* 0x000fea0003800000 */
[----:B------:R-:W-:Y:S02]  /*04b0*/  ISETP.GE.U32.AND P1, PT, R27, 0x4, PT ;  /* 0x000000041b00780c */ /* 0x000fe40003f26070 */
[----:B------:R-:W-:-:S04]  /*04c0*/  LOP3.LUT R16, R2, 0x3, RZ, 0xc0, !PT ;  /* 0x0000000302107812 */ /* 0x000fc800078ec0ff */
[----:B------:R-:W-:-:S07]  /*04d0*/  ISETP.NE.AND P0, PT, R16, RZ, PT ;  /* 0x000000ff1000720c */ /* 0x000fce0003f05270 */
[----:B------:R-:W-:Y:S06]  /*04e0*/  @!P1 BRA `(.L_x_14) ;  /* 0x00000000006c9947 */ /* 0x000fec0003800000 */
[----:B------:R-:W0:Y:S01]  /*04f0*/  LDC.64 R6, c[0x0][0x388] ;  /* 0x0000e200ff067b82 */ /* 0x000e220000000a00 */
[----:B------:R-:W1:Y:S01]  /*0500*/  LDCU.64 UR6, c[0x0][0x380] ;  /* 0x00007000ff0677ac */ /* 0x000e620008000a00 */
[----:B------:R-:W-:Y:S01]  /*0510*/  IMAD R9, R21, R3, R0 ;  /* 0x0000000315097224 */ /* 0x000fe200078e0200 */
[CC--:B------:R-:W-:Y:S02]  /*0520*/  IADD3 R5, PT, PT, R20.reuse, R21.reuse, RZ ;  /* 0x0000001514057210 */ /* 0x0c0fe40007ffe0ff */
[----:B------:R-:W-:-:S03]  /*0530*/  IADD3 R10, P1, PT, R20, R21, RZ ;  /* 0x00000015140a7210 */ /* 0x000fc60007f3e0ff */
[----:B------:R-:W2:Y:S01]  /*0540*/  LDC.64 R14, c[0x0][0x380] ;  /* 0x0000e000ff0e7b82 */ /* 0x000ea20000000a00 */
[----:B0-----:R-:W-:-:S04]  /*0550*/  IMAD.WIDE R6, R9, 0x4, R6 ;  /* 0x0000000409067825 */ /* 0x001fc800078e0206 */
[----:B------:R-:W-:Y:S02]  /*0560*/  IMAD.WIDE R8, R3, 0x4, R6 ;  /* 0x0000000403087825 */ /* 0x000fe400078e0206 */
[----:B------:R-:W3:Y:S02]  /*0570*/  LDG.E.CONSTANT R6, desc[UR4][R6.64] ;  /* 0x0000000406067981 */ /* 0x000ee4000c1e9900 */
[----:B--2---:R-:W-:Y:S01]  /*0580*/  IMAD.WIDE.U32 R14, R5, 0x4, R14 ;  /* 0x00000004050e7825 */ /* 0x004fe200078e000e */
[----:B------:R-:W-:Y:S02]  /*0590*/  IADD3.X R5, PT, PT, RZ, RZ, RZ, P1, !PT ;  /* 0x000000ffff057210 */ /* 0x000fe40000ffe4ff */
[----:B-1----:R-:W-:-:S03]  /*05a0*/  LEA R4, P1, R10, UR6, 0x2 ;  /* 0x000000060a047c11 */ /* 0x002fc6000f8210ff */
[----:B------:R-:W3:Y:S01]  /*05b0*/  LDG.E.CONSTANT R15, desc[UR4][R14.64] ;  /* 0x000000040e0f7981 */ /* 0x000ee2000c1e9900 */
[----:B------:R-:W-:Y:S01]  /*05c0*/  LEA.HI.X R5, R10, UR7, R5, 0x2, P1 ;  /* 0x000000070a057c11 */ /* 0x000fe200088f1405 */
[C---:B------:R-:W-:Y:S02]  /*05d0*/  IMAD.WIDE R10, R3.reuse, 0x4, R8 ;  /* 0x00000004030a7825 */ /* 0x040fe400078e0208 */
[----:B------:R-:W2:Y:S04]  /*05e0*/  LDG.E.CONSTANT R8, desc[UR4][R8.64] ;  /* 0x0000000408087981 */ /* 0x000ea8000c1e9900 */
[----:B------:R-:W2:Y:S01]  /*05f0*/  LDG.E.CONSTANT R17, desc[UR4][R4.64+0x4] ;  /* 0x0000040404117981 */ /* 0x000ea2000c1e9900 */
[----:B------:R-:W-:-:S03]  /*0600*/  IMAD.WIDE R12, R3, 0x4, R10 ;  /* 0x00000004030c7825 */ /* 0x000fc600078e020a */
[----:B------:R-:W4:Y:S04]  /*0610*/  LDG.E.CONSTANT R22, desc[UR4][R10.64] ;  /* 0x000000040a167981 */ /* 0x000f28000c1e9900 */
[----:B------:R-:W4:Y:S04]  /*0620*/  LDG.E.CONSTANT R18, desc[UR4][R4.64+0x8] ;  /* 0x0000080404127981 */ /* 0x000f28000c1e9900 */
[----:B------:R-:W5:Y:S04]  /*0630*/  LDG.E.CONSTANT R26, desc[UR4][R4.64+0xc] ;  /* 0x00000c04041a7981 */ /* 0x000f68000c1e9900 */
[----:B------:R-:W5:Y:S01]  /*0640*/  LDG.E.CONSTANT R12, desc[UR4][R12.64] ;  /* 0x000000040c0c7981 */ /* 0x000f62000c1e9900 */
[----:B------:R-:W-:Y:S01]  /*0650*/  IADD3 R21, PT, PT, R21, 0x4, RZ ;  /* 0x0000000415157810 */ /* 0x000fe20007ffe0ff */
[----:B---3--:R-:W-:-:S04]  /*0660*/  FFMA R24, R15, R6, R24 ;  /* 0x000000060f187223 */ /* 0x008fc80000000018 */
[----:B--2---:R-:W-:-:S04]  /*0670*/  FFMA R17, R17, R8, R24 ;  /* 0x0000000811117223 */ /* 0x004fc80000000018 */
[----:B----4-:R-:W-:-:S04]  /*0680*/  FFMA R17, R18, R22, R17 ;  /* 0x0000001612117223 */ /* 0x010fc80000000011 */
[----:B-----5:R-:W-:-:S07]  /*0690*/  FFMA R24, R26, R12, R17 ;  /* 0x0000000c1a187223 */ /* 0x020fce0000000011 */
.L_x_14:
[----:B------:R-:W-:Y:S05]  /*06a0*/  @!P0 BRA `(.L_x_11) ;  /* 0x00000000007c8947 */ /* 0x000fea0003800000 */
[----:B------:R-:W-:Y:S01]  /*06b0*/  ISETP.NE.AND P1, PT, R16, 0x1, PT ;  /* 0x000000011000780c */ /* 0x000fe20003f25270 */
[----:B------:R-:W0:Y:S01]  /*06c0*/  LDC.64 R12, c[0x0][0x380] ;  /* 0x0000e000ff0c7b82 */ /* 0x000e220000000a00 */
[----:B------:R-:W-:-:S04]  /*06d0*/  LOP3.LUT R2, R2, 0x1, RZ, 0xc0, !PT ;  /* 0x0000000102027812 */ /* 0x000fc800078ec0ff */
[----:B------:R-:W-:-:S03]  /*06e0*/  ISETP.NE.U32.AND P0, PT, R2, 0x1, PT ;  /* 0x000000010200780c */ /* 0x000fc60003f05070 */
[----:B------:R-:W1:Y:S04]  /*06f0*/  LDC.64 R10, c[0x0][0x388] ;  /* 0x0000e200ff0a7b82 */ /* 0x000e680000000a00 */
[CC--:B------:R-:W-:Y:S02]  /*0700*/  @P1 IADD3 R15, PT, PT, R20.reuse, R21.reuse, RZ ;  /* 0x00000015140f1210 */ /* 0x0c0fe40007ffe0ff */
[----:B------:R-:W-:Y:S02]  /*0710*/  @P1 IADD3 R2, P2, PT, R20, R21, RZ ;  /* 0x0000001514021210 */ /* 0x000fe40007f5e0ff */
[----:B------:R-:W2:Y:S02]  /*0720*/  @P1 LDC.64 R4, c[0x0][0x380] ;  /* 0x0000e000ff041b82 */ /* 0x000ea40000000a00 */
[----:B------:R-:W-:-:S06]  /*0730*/  @P1 IADD3.X R14, PT, PT, RZ, RZ, RZ, P2, !PT ;  /* 0x000000ffff0e1210 */ /* 0x000fcc00017fe4ff */
[----:B------:R-:W3:Y:S01]  /*0740*/  LDC.64 R6, c[0x0][0x380] ;  /* 0x0000e000ff067b82 */ /* 0x000ee20000000a00 */
[----:B0-----:R-:W-:-:S04]  /*0750*/  @P1 IMAD.WIDE.U32 R12, R15, 0x4, R12 ;  /* 0x000000040f0c1825 */ /* 0x001fc800078e000c */
[C---:B------:R-:W-:Y:S01]  /*0760*/  @P1 IMAD R15, R21.reuse, R3, R0 ;  /* 0x00000003150f1224 */ /* 0x040fe200078e0200 */
[----:B------:R-:W-:Y:S01]  /*0770*/  @P1 IADD3 R21, PT, PT, R21, 0x2, RZ ;  /* 0x0000000215151810 */ /* 0x000fe20007ffe0ff */
[----:B------:R-:W4:Y:S01]  /*0780*/  @P1 LDG.E.CONSTANT R13, desc[UR4][R12.64] ;  /* 0x000000040c0d1981 */ /* 0x000f22000c1e9900 */
[----:B------:R-:W0:Y:S01]  /*0790*/  LDC.64 R8, c[0x0][0x388] ;  /* 0x0000e200ff087b82 */ /* 0x000e220000000a00 */
[----:B-1----:R-:W-:Y:S01]  /*07a0*/  @P1 IMAD.WIDE R10, R15, 0x4, R10 ;  /* 0x000000040f0a1825 */ /* 0x002fe200078e020a */
[----:B------:R-:W-:Y:S02]  /*07b0*/  @!P0 IADD3 R17, PT, PT, R20, R21, RZ ;  /* 0x0000001514118210 */ /* 0x000fe40007ffe0ff */
[----:B--2---:R-:W-:Y:S01]  /*07c0*/  @P1 LEA R4, P2, R2, R4, 0x2 ;  /* 0x0000000402041211 */ /* 0x004fe200078410ff */
[----:B------:R-:W-:-:S03]  /*07d0*/  @!P0 IMAD R21, R21, R3, R0 ;  /* 0x0000000315158224 */ /* 0x000fc600078e0200 */
[----:B------:R-:W-:Y:S01]  /*07e0*/  @P1 LEA.HI.X R5, R2, R5, R14, 0x2, P2 ;  /* 0x0000000502051211 */ /* 0x000fe200010f140e */
[----:B------:R-:W-:Y:S01]  /*07f0*/  @P1 IMAD.WIDE R14, R3, 0x4, R10 ;  /* 0x00000004030e1825 */ /* 0x000fe200078e020a */
[----:B------:R-:W4:Y:S03]  /*0800*/  @P1 LDG.E.CONSTANT R2, desc[UR4][R10.64] ;  /* 0x000000040a021981 */ /* 0x000f26000c1e9900 */
[----:B---3--:R-:W-:Y:S01]  /*0810*/  @!P0 IMAD.WIDE.U32 R6, R17, 0x4, R6 ;  /* 0x0000000411068825 */ /* 0x008fe200078e0006 */
[----:B------:R-:W2:Y:S04]  /*0820*/  @P1 LDG.E.CONSTANT R5, desc[UR4][R4.64+0x4] ;  /* 0x0000040404051981 */ /* 0x000ea8000c1e9900 */
[----:B------:R-:W2:Y:S01]  /*0830*/  @P1 LDG.E.CONSTANT R14, desc[UR4][R14.64] ;  /* 0x000000040e0e1981 */ /* 0x000ea2000c1e9900 */
[----:B0-----:R-:W-:-:S03]  /*0840*/  @!P0 IMAD.WIDE R8, R21, 0x4, R8 ;  /* 0x0000000415088825 */ /* 0x001fc600078e0208 */
[----:B------:R-:W3:Y:S04]  /*0850*/  @!P0 LDG.E.CONSTANT R7, desc[UR4][R6.64] ;  /* 0x0000000406078981 */ /* 0x000ee8000c1e9900 */
[----:B------:R-:W3:Y:S01]  /*0860*/  @!P0 LDG.E.CONSTANT R8, desc[UR4][R8.64] ;  /* 0x0000000408088981 */ /* 0x000ee2000c1e9900 */
[----:B----4-:R-:W-:-:S04]  /*0870*/  @P1 FFMA R2, R13, R2, R24 ;  /* 0x000000020d021223 */ /* 0x010fc80000000018 */
[----:B--2---:R-:W-:-:S04]  /*0880*/  @P1 FFMA R24, R5, R14, R2 ;  /* 0x0000000e05181223 */ /* 0x004fc80000000002 */
[----:B---3--:R-:W-:-:S07]  /*0890*/  @!P0 FFMA R24, R7, R8, R24 ;  /* 0x0000000807188223 */ /* 0x008fce0000000018 */
.L_x_11:
[----:B------:R-:W0:Y:S01]  /*08a0*/  LDC.64 R4, c[0x0][0x390] ;  /* 0x0000e400ff047b82 */ /* 0x000e220000000a00 */
[----:B------:R-:W-:-:S04]  /*08b0*/  IMAD R3, R19, R3, R0 ;  /* 0x0000000313037224 */ /* 0x000fc800078e0200 */
[----:B0-----:R-:W-:-:S05]  /*08c0*/  IMAD.WIDE R2, R3, 0x4, R4 ;  /* 0x0000000403027825 */ /* 0x001fca00078e0204 */
[----:B------:R-:W-:Y:S01]  /*08d0*/  STG.E desc[UR4][R2.64], R24 ;  /* 0x0000001802007986 */ /* 0x000fe2000c101904 */
[----:B------:R-:W-:Y:S05]  /*08e0*/  EXIT ;  /* 0x000000000000794d */ /* 0x000fea0003800000 */
.L_x_15:
        /* <DEDUP_REMOVED lines=9> */
.L_x_18:


//--------------------- .nv.shared._Z26cp_async_tiled_gemm_kernelPKfS0_Pfiii --------------------------
	.section	.nv.shared._Z26cp_async_tiled_gemm_kernelPKfS0_Pfiii,"aw",@nobits
	.sectionflags	@""
	.align	4
.nv.shared._Z26cp_async_tiled_gemm_kernelPKfS0_Pfiii:
	.zero		17408


//--------------------- .nv.shared.reserved.0     --------------------------
	.section	.nv.shared.reserved.0,"aw",@nobits
	.weak		__nv_reservedSMEM_offset_0_alias
	.size		__nv_reservedSMEM_offset_0_alias, 0, 64
	.other		__nv_reservedSMEM_offset_0_alias,@"STO_CUDA_RESERVED_SHARED STV_DEFAULT"
__nv_reservedSMEM_offset_0_alias:
	.zero		0
	.zero		64


//--------------------- .nv.shared._Z17tiled_gemm_kernelPKfS0_Pfiii --------------------------
	.section	.nv.shared._Z17tiled_gemm_kernelPKfS0_Pfiii,"aw",@nobits
	.sectionflags	@""
	.align	4
.nv.shared._Z17tiled_gemm_kernelPKfS0_Pfiii:
	.zero		9216


//--------------------- .nv.constant0._Z26cp_async_tiled_gemm_kernelPKfS0_Pfiii --------------------------
	.section	.nv.constant0._Z26cp_async_tiled_gemm_kernelPKfS0_Pfiii,"a",@progbits
	.sectionflags	@""
	.align	4
.nv.constant0._Z26cp_async_tiled_gemm_kernelPKfS0_Pfiii:
	.zero		932


//--------------------- .nv.constant0._Z17tiled_gemm_kernelPKfS0_Pfiii --------------------------
	.section	.nv.constant0._Z17tiled_gemm_kernelPKfS0_Pfiii,"a",@progbits
	.sectionflags	@""
	.align	4
.nv.constant0._Z17tiled_gemm_kernelPKfS0_Pfiii:
	.zero		932


//--------------------- .nv.constant0._Z17naive_gemm_kernelPKfS0_Pfiii --------------------------
	.section	.nv.constant0._Z17naive_gemm_kernelPKfS0_Pfiii,"a",@progbits
	.sectionflags	@""
	.align	4
.nv.constant0._Z17naive_gemm_kernelPKfS0_Pfiii:
	.zero		932


//--------------------- SYMBOLS --------------------------

	.type		.nv.reservedSmem.offset0,@object
	.size		.nv.reservedSmem.offset0,0x4
	.type		.nv.reservedSmem.cap,@object
	.size		.nv.reservedSmem.cap,0x4
